//
// Generated by NVIDIA NVVM Compiler
//
// Compiler Build ID: CL-36424714
// Cuda compilation tools, release 13.0, V13.0.88
// Based on NVVM 20.0.0
//

.version 9.0
.target sm_100
.address_size 64

	// .globl	_Z23compute_mean_var_kernelPKfPfS1_iiii

.visible .entry _Z23compute_mean_var_kernelPKfPfS1_iiii(
	.param .u64 .ptr .align 1 _Z23compute_mean_var_kernelPKfPfS1_iiii_param_0,
	.param .u64 .ptr .align 1 _Z23compute_mean_var_kernelPKfPfS1_iiii_param_1,
	.param .u64 .ptr .align 1 _Z23compute_mean_var_kernelPKfPfS1_iiii_param_2,
	.param .u32 _Z23compute_mean_var_kernelPKfPfS1_iiii_param_3,
	.param .u32 _Z23compute_mean_var_kernelPKfPfS1_iiii_param_4,
	.param .u32 _Z23compute_mean_var_kernelPKfPfS1_iiii_param_5,
	.param .u32 _Z23compute_mean_var_kernelPKfPfS1_iiii_param_6
)
{
	.reg .pred 	%p<12>;
	.reg .b32 	%r<40>;
	.reg .b32 	%f<142>;
	.reg .b64 	%rd<19>;

	ld.param.u64 	%rd6, [_Z23compute_mean_var_kernelPKfPfS1_iiii_param_0];
	ld.param.u64 	%rd4, [_Z23compute_mean_var_kernelPKfPfS1_iiii_param_1];
	ld.param.u64 	%rd5, [_Z23compute_mean_var_kernelPKfPfS1_iiii_param_2];
	ld.param.u32 	%r22, [_Z23compute_mean_var_kernelPKfPfS1_iiii_param_3];
	ld.param.u32 	%r23, [_Z23compute_mean_var_kernelPKfPfS1_iiii_param_4];
	ld.param.u32 	%r24, [_Z23compute_mean_var_kernelPKfPfS1_iiii_param_5];
	ld.param.u32 	%r25, [_Z23compute_mean_var_kernelPKfPfS1_iiii_param_6];
	cvta.to.global.u64 	%rd1, %rd6;
	mov.u32 	%r1, %ctaid.x;
	mul.lo.s32 	%r2, %r25, %r24;
	mov.f32 	%f138, 0f00000000;
	min.s32 	%r26, %r22, %r2;
	setp.lt.s32 	%p1, %r26, 1;
	mov.f32 	%f139, %f138;
	@%p1 bra 	$L__BB0_15;
	and.b32  	%r3, %r2, 15;
	add.s32 	%r4, %r3, -1;
	and.b32  	%r5, %r2, 7;
	add.s32 	%r6, %r5, -1;
	and.b32  	%r7, %r2, 2147483632;
	and.b32  	%r8, %r2, 3;
	neg.s32 	%r9, %r7;
	add.s64 	%rd2, %rd1, 32;
	mov.f32 	%f139, 0f00000000;
	mov.b32 	%r34, 0;
	mov.f32 	%f138, %f139;
$L__BB0_2:
	setp.lt.u32 	%p2, %r2, 16;
	mad.lo.s32 	%r29, %r34, %r23, %r1;
	mul.lo.s32 	%r11, %r29, %r2;
	mov.b32 	%r38, 0;
	mov.u32 	%r35, %r11;
	mov.u32 	%r36, %r9;
	@%p2 bra 	$L__BB0_4;
$L__BB0_3:
	.pragma "nounroll";
	mul.wide.s32 	%rd7, %r35, 4;
	add.s64 	%rd8, %rd2, %rd7;
	ld.global.f32 	%f36, [%rd8+-32];
	add.f32 	%f37, %f138, %f36;
	fma.rn.f32 	%f38, %f36, %f36, %f139;
	ld.global.f32 	%f39, [%rd8+-28];
	add.f32 	%f40, %f37, %f39;
	fma.rn.f32 	%f41, %f39, %f39, %f38;
	ld.global.f32 	%f42, [%rd8+-24];
	add.f32 	%f43, %f40, %f42;
	fma.rn.f32 	%f44, %f42, %f42, %f41;
	ld.global.f32 	%f45, [%rd8+-20];
	add.f32 	%f46, %f43, %f45;
	fma.rn.f32 	%f47, %f45, %f45, %f44;
	ld.global.f32 	%f48, [%rd8+-16];
	add.f32 	%f49, %f46, %f48;
	fma.rn.f32 	%f50, %f48, %f48, %f47;
	ld.global.f32 	%f51, [%rd8+-12];
	add.f32 	%f52, %f49, %f51;
	fma.rn.f32 	%f53, %f51, %f51, %f50;
	ld.global.f32 	%f54, [%rd8+-8];
	add.f32 	%f55, %f52, %f54;
	fma.rn.f32 	%f56, %f54, %f54, %f53;
	ld.global.f32 	%f57, [%rd8+-4];
	add.f32 	%f58, %f55, %f57;
	fma.rn.f32 	%f59, %f57, %f57, %f56;
	ld.global.f32 	%f60, [%rd8];
	add.f32 	%f61, %f58, %f60;
	fma.rn.f32 	%f62, %f60, %f60, %f59;
	ld.global.f32 	%f63, [%rd8+4];
	add.f32 	%f64, %f61, %f63;
	fma.rn.f32 	%f65, %f63, %f63, %f62;
	ld.global.f32 	%f66, [%rd8+8];
	add.f32 	%f67, %f64, %f66;
	fma.rn.f32 	%f68, %f66, %f66, %f65;
	ld.global.f32 	%f69, [%rd8+12];
	add.f32 	%f70, %f67, %f69;
	fma.rn.f32 	%f71, %f69, %f69, %f68;
	ld.global.f32 	%f72, [%rd8+16];
	add.f32 	%f73, %f70, %f72;
	fma.rn.f32 	%f74, %f72, %f72, %f71;
	ld.global.f32 	%f75, [%rd8+20];
	add.f32 	%f76, %f73, %f75;
	fma.rn.f32 	%f77, %f75, %f75, %f74;
	ld.global.f32 	%f78, [%rd8+24];
	add.f32 	%f79, %f76, %f78;
	fma.rn.f32 	%f80, %f78, %f78, %f77;
	ld.global.f32 	%f81, [%rd8+28];
	add.f32 	%f138, %f79, %f81;
	fma.rn.f32 	%f139, %f81, %f81, %f80;
	add.s32 	%r36, %r36, 16;
	add.s32 	%r35, %r35, 16;
	setp.eq.s32 	%p3, %r36, 0;
	mov.u32 	%r38, %r7;
	@%p3 bra 	$L__BB0_4;
	bra.uni 	$L__BB0_3;
$L__BB0_4:
	setp.eq.s32 	%p4, %r3, 0;
	@%p4 bra 	$L__BB0_14;
	setp.lt.u32 	%p5, %r4, 7;
	@%p5 bra 	$L__BB0_7;
	add.s32 	%r30, %r38, %r11;
	mul.wide.s32 	%rd9, %r30, 4;
	add.s64 	%rd10, %rd1, %rd9;
	ld.global.f32 	%f83, [%rd10];
	add.f32 	%f84, %f138, %f83;
	fma.rn.f32 	%f85, %f83, %f83, %f139;
	ld.global.f32 	%f86, [%rd10+4];
	add.f32 	%f87, %f84, %f86;
	fma.rn.f32 	%f88, %f86, %f86, %f85;
	ld.global.f32 	%f89, [%rd10+8];
	add.f32 	%f90, %f87, %f89;
	fma.rn.f32 	%f91, %f89, %f89, %f88;
	ld.global.f32 	%f92, [%rd10+12];
	add.f32 	%f93, %f90, %f92;
	fma.rn.f32 	%f94, %f92, %f92, %f91;
	ld.global.f32 	%f95, [%rd10+16];
	add.f32 	%f96, %f93, %f95;
	fma.rn.f32 	%f97, %f95, %f95, %f94;
	ld.global.f32 	%f98, [%rd10+20];
	add.f32 	%f99, %f96, %f98;
	fma.rn.f32 	%f100, %f98, %f98, %f97;
	ld.global.f32 	%f101, [%rd10+24];
	add.f32 	%f102, %f99, %f101;
	fma.rn.f32 	%f103, %f101, %f101, %f100;
	ld.global.f32 	%f104, [%rd10+28];
	add.f32 	%f138, %f102, %f104;
	fma.rn.f32 	%f139, %f104, %f104, %f103;
	add.s32 	%r38, %r38, 8;
$L__BB0_7:
	setp.eq.s32 	%p6, %r5, 0;
	@%p6 bra 	$L__BB0_14;
	setp.lt.u32 	%p7, %r6, 3;
	@%p7 bra 	$L__BB0_10;
	add.s32 	%r31, %r38, %r11;
	mul.wide.s32 	%rd11, %r31, 4;
	add.s64 	%rd12, %rd1, %rd11;
	ld.global.f32 	%f106, [%rd12];
	add.f32 	%f107, %f138, %f106;
	fma.rn.f32 	%f108, %f106, %f106, %f139;
	ld.global.f32 	%f109, [%rd12+4];
	add.f32 	%f110, %f107, %f109;
	fma.rn.f32 	%f111, %f109, %f109, %f108;
	ld.global.f32 	%f112, [%rd12+8];
	add.f32 	%f113, %f110, %f112;
	fma.rn.f32 	%f114, %f112, %f112, %f111;
	ld.global.f32 	%f115, [%rd12+12];
	add.f32 	%f138, %f113, %f115;
	fma.rn.f32 	%f139, %f115, %f115, %f114;
	add.s32 	%r38, %r38, 4;
$L__BB0_10:
	setp.eq.s32 	%p8, %r8, 0;
	@%p8 bra 	$L__BB0_14;
	setp.eq.s32 	%p9, %r8, 1;
	add.s32 	%r32, %r38, %r11;
	mul.wide.s32 	%rd13, %r32, 4;
	add.s64 	%rd3, %rd1, %rd13;
	ld.global.f32 	%f116, [%rd3];
	add.f32 	%f138, %f138, %f116;
	fma.rn.f32 	%f139, %f116, %f116, %f139;
	@%p9 bra 	$L__BB0_14;
	setp.eq.s32 	%p10, %r8, 2;
	ld.global.f32 	%f117, [%rd3+4];
	add.f32 	%f138, %f138, %f117;
	fma.rn.f32 	%f139, %f117, %f117, %f139;
	@%p10 bra 	$L__BB0_14;
	ld.global.f32 	%f118, [%rd3+8];
	add.f32 	%f138, %f138, %f118;
	fma.rn.f32 	%f139, %f118, %f118, %f139;
$L__BB0_14:
	add.s32 	%r34, %r34, 1;
	setp.ne.s32 	%p11, %r34, %r22;
	@%p11 bra 	$L__BB0_2;
$L__BB0_15:
	cvta.to.global.u64 	%rd14, %rd4;
	cvta.to.global.u64 	%rd15, %rd5;
	mul.lo.s32 	%r33, %r2, %r22;
	cvt.rn.f32.s32 	%f119, %r33;
	div.rn.f32 	%f120, %f138, %f119;
	div.rn.f32 	%f121, %f139, %f119;
	mul.f32 	%f122, %f120, %f120;
	sub.f32 	%f123, %f121, %f122;
	mul.wide.u32 	%rd16, %r1, 4;
	add.s64 	%rd17, %rd14, %rd16;
	st.global.f32 	[%rd17], %f120;
	add.s64 	%rd18, %rd15, %rd16;
	st.global.f32 	[%rd18], %f123;
	ret;

}
	// .globl	_Z24batchnorm_forward_kernelPKfPfS0_S0_S0_S0_iiiif
.visible .entry _Z24batchnorm_forward_kernelPKfPfS0_S0_S0_S0_iiiif(
	.param .u64 .ptr .align 1 _Z24batchnorm_forward_kernelPKfPfS0_S0_S0_S0_iiiif_param_0,
	.param .u64 .ptr .align 1 _Z24batchnorm_forward_kernelPKfPfS0_S0_S0_S0_iiiif_param_1,
	.param .u64 .ptr .align 1 _Z24batchnorm_forward_kernelPKfPfS0_S0_S0_S0_iiiif_param_2,
	.param .u64 .ptr .align 1 _Z24batchnorm_forward_kernelPKfPfS0_S0_S0_S0_iiiif_param_3,
	.param .u64 .ptr .align 1 _Z24batchnorm_forward_kernelPKfPfS0_S0_S0_S0_iiiif_param_4,
	.param .u64 .ptr .align 1 _Z24batchnorm_forward_kernelPKfPfS0_S0_S0_S0_iiiif_param_5,
	.param .u32 _Z24batchnorm_forward_kernelPKfPfS0_S0_S0_S0_iiiif_param_6,
	.param .u32 _Z24batchnorm_forward_kernelPKfPfS0_S0_S0_S0_iiiif_param_7,
	.param .u32 _Z24batchnorm_forward_kernelPKfPfS0_S0_S0_S0_iiiif_param_8,
	.param .u32 _Z24batchnorm_forward_kernelPKfPfS0_S0_S0_S0_iiiif_param_9,
	.param .f32 _Z24batchnorm_forward_kernelPKfPfS0_S0_S0_S0_iiiif_param_10
)
{
	.reg .pred 	%p<2>;
	.reg .b32 	%r<24>;
	.reg .b32 	%f<12>;
	.reg .b64 	%rd<22>;

	ld.param.u64 	%rd2, [_Z24batchnorm_forward_kernelPKfPfS0_S0_S0_S0_iiiif_param_1];
	ld.param.u64 	%rd3, [_Z24batchnorm_forward_kernelPKfPfS0_S0_S0_S0_iiiif_param_2];
	ld.param.u64 	%rd4, [_Z24batchnorm_forward_kernelPKfPfS0_S0_S0_S0_iiiif_param_3];
	ld.param.u64 	%rd5, [_Z24batchnorm_forward_kernelPKfPfS0_S0_S0_S0_iiiif_param_4];
	ld.param.u64 	%rd6, [_Z24batchnorm_forward_kernelPKfPfS0_S0_S0_S0_iiiif_param_5];
	ld.param.u32 	%r5, [_Z24batchnorm_forward_kernelPKfPfS0_S0_S0_S0_iiiif_param_6];
	ld.param.u32 	%r2, [_Z24batchnorm_forward_kernelPKfPfS0_S0_S0_S0_iiiif_param_7];
	ld.param.u32 	%r3, [_Z24batchnorm_forward_kernelPKfPfS0_S0_S0_S0_iiiif_param_8];
	ld.param.u32 	%r4, [_Z24batchnorm_forward_kernelPKfPfS0_S0_S0_S0_iiiif_param_9];
	ld.param.f32 	%f1, [_Z24batchnorm_forward_kernelPKfPfS0_S0_S0_S0_iiiif_param_10];
	mov.u32 	%r6, %ctaid.x;
	mov.u32 	%r7, %ntid.x;
	mov.u32 	%r8, %tid.x;
	mad.lo.s32 	%r1, %r6, %r7, %r8;
	mul.lo.s32 	%r9, %r2, %r5;
	mul.lo.s32 	%r10, %r9, %r3;
	mul.lo.s32 	%r11, %r10, %r4;
	setp.ge.s32 	%p1, %r1, %r11;
	@%p1 bra 	$L__BB1_2;
	ld.param.u64 	%rd21, [_Z24batchnorm_forward_kernelPKfPfS0_S0_S0_S0_iiiif_param_0];
	cvta.to.global.u64 	%rd7, %rd21;
	cvta.to.global.u64 	%rd8, %rd3;
	cvta.to.global.u64 	%rd9, %rd4;
	cvta.to.global.u64 	%rd10, %rd5;
	cvta.to.global.u64 	%rd11, %rd6;
	cvta.to.global.u64 	%rd12, %rd2;
	div.s32 	%r12, %r1, %r4;
	mul.lo.s32 	%r13, %r12, %r4;
	sub.s32 	%r14, %r1, %r13;
	rem.s32 	%r15, %r12, %r3;
	mul.lo.s32 	%r16, %r4, %r3;
	div.s32 	%r17, %r1, %r16;
	rem.s32 	%r18, %r17, %r2;
	mul.lo.s32 	%r19, %r16, %r2;
	div.s32 	%r20, %r1, %r19;
	mad.lo.s32 	%r21, %r20, %r2, %r18;
	mad.lo.s32 	%r22, %r21, %r3, %r15;
	mad.lo.s32 	%r23, %r22, %r4, %r14;
	mul.wide.s32 	%rd13, %r23, 4;
	add.s64 	%rd14, %rd7, %rd13;
	ld.global.f32 	%f2, [%rd14];
	mul.wide.s32 	%rd15, %r18, 4;
	add.s64 	%rd16, %rd8, %rd15;
	ld.global.f32 	%f3, [%rd16];
	sub.f32 	%f4, %f2, %f3;
	add.s64 	%rd17, %rd9, %rd15;
	ld.global.f32 	%f5, [%rd17];
	add.f32 	%f6, %f1, %f5;
	rsqrt.approx.f32 	%f7, %f6;
	mul.f32 	%f8, %f4, %f7;
	add.s64 	%rd18, %rd10, %rd15;
	ld.global.f32 	%f9, [%rd18];
	add.s64 	%rd19, %rd11, %rd15;
	ld.global.f32 	%f10, [%rd19];
	fma.rn.f32 	%f11, %f9, %f8, %f10;
	add.s64 	%rd20, %rd12, %rd13;
	st.global.f32 	[%rd20], %f11;
$L__BB1_2:
	ret;

}


// ===== COMPILED SASS (sm_100) =====

	.target	sm_100

	.elftype	@"ET_EXEC"


//--------------------- .note.nv.tkinfo           --------------------------
	.section	.note.nv.tkinfo,"",@"SHT_NOTE"
	.sectionflags	@"SHF_NOTE_NV_TKINFO"
	.tkinfo
        /*0018*/ 	.word	0x00000002
        /*0030*/ 	.string	""
        /*0030*/ 	.string	"ptxas"
        /*0030*/ 	.string	"Cuda compilation tools, release 13.0, V13.0.88"
        /*0030*/ 	.string	"Build cuda_13.0.r13.0/compiler.36424714_0"
        /*0030*/ 	.string	"-arch sm_100 -m 64 "



//--------------------- .note.nv.cuinfo           --------------------------
	.section	.note.nv.cuinfo,"",@"SHT_NOTE"
	.sectionflags	@"SHF_NOTE_NV_CUINFO"
        /*0018*/ 	.short	0x0002
        /*001a*/ 	.short	0x0064
        /*001c*/ 	.short	0x0082
	.zero		2


//--------------------- .nv.info                  --------------------------
	.section	.nv.info,"",@"SHT_CUDA_INFO"
	.align	4


	//----- nvinfo : EIATTR_REGCOUNT
	.align		4
        /*0000*/ 	.byte	0x04, 0x2f
        /*0002*/ 	.short	(.L_1 - .L_0)
	.align		4
.L_0:
        /*0004*/ 	.word	index@(_Z23compute_mean_var_kernelPKfPfS1_iiii)
        /*0008*/ 	.word	0x0000001f


	//----- nvinfo : EIATTR_FRAME_SIZE
	.align		4
.L_1:
        /*000c*/ 	.byte	0x04, 0x11
        /*000e*/ 	.short	(.L_3 - .L_2)
	.align		4
.L_2:
        /*0010*/ 	.word	index@($__internal_0_$__cuda_sm3x_div_rn_noftz_f32_slowpath)
        /*0014*/ 	.word	0x00000000


	//----- nvinfo : EIATTR_FRAME_SIZE
	.align		4
.L_3:
        /*0018*/ 	.byte	0x04, 0x11
        /*001a*/ 	.short	(.L_5 - .L_4)
	.align		4
.L_4:
        /*001c*/ 	.word	index@(_Z23compute_mean_var_kernelPKfPfS1_iiii)
        /*0020*/ 	.word	0x00000000


	//----- nvinfo : EIATTR_REGCOUNT
	.align		4
.L_5:
        /*0024*/ 	.byte	0x04, 0x2f
        /*0026*/ 	.short	(.L_7 - .L_6)
	.align		4
.L_6:
        /*0028*/ 	.word	index@(_Z24batchnorm_forward_kernelPKfPfS0_S0_S0_S0_iiiif)
        /*002c*/ 	.word	0x00000017


	//----- nvinfo : EIATTR_FRAME_SIZE
	.align		4
.L_7:
        /*0030*/ 	.byte	0x04, 0x11
        /*0032*/ 	.short	(.L_9 - .L_8)
	.align		4
.L_8:
        /*0034*/ 	.word	index@(_Z24batchnorm_forward_kernelPKfPfS0_S0_S0_S0_iiiif)
        /*0038*/ 	.word	0x00000000


	//----- nvinfo : EIATTR_MIN_STACK_SIZE
	.align		4
.L_9:
        /*003c*/ 	.byte	0x04, 0x12
        /*003e*/ 	.short	(.L_11 - .L_10)
	.align		4
.L_10:
        /*0040*/ 	.word	index@(_Z24batchnorm_forward_kernelPKfPfS0_S0_S0_S0_iiiif)
        /*0044*/ 	.word	0x00000000


	//----- nvinfo : EIATTR_MIN_STACK_SIZE
	.align		4
.L_11:
        /*0048*/ 	.byte	0x04, 0x12
        /*004a*/ 	.short	(.L_13 - .L_12)
	.align		4
.L_12:
        /*004c*/ 	.word	index@(_Z23compute_mean_var_kernelPKfPfS1_iiii)
        /*0050*/ 	.word	0x00000000
.L_13:


//--------------------- .nv.compat                --------------------------
	.section	.nv.compat,"",@"SHT_CUDA_COMPAT_INFO"
	.align	4
        /*0000*/ 	.byte	0x02, 0x09, 0x00, 0x00, 0x02, 0x02, 0x01, 0x00, 0x02, 0x05, 0x05, 0x00, 0x03, 0x07, 0x01, 0x01
        /*0010*/ 	.byte	0x02, 0x03, 0x00, 0x00, 0x02, 0x06, 0x01, 0x00, 0x04, 0x0b, 0x08, 0x00, 0x01, 0x00, 0x00, 0x00
        /*0020*/ 	.byte	0x00, 0x00, 0x00, 0x00


//--------------------- .nv.info._Z24batchnorm_forward_kernelPKfPfS0_S0_S0_S0_iiiif --------------------------
	.section	.nv.info._Z24batchnorm_forward_kernelPKfPfS0_S0_S0_S0_iiiif,"",@"SHT_CUDA_INFO"
	.sectionflags	@""
	.align	4


	//----- nvinfo : EIATTR_CUDA_API_VERSION
	.align		4
        /*0000*/ 	.byte	0x04, 0x37
        /*0002*/ 	.short	(.L_15 - .L_14)
.L_14:
        /*0004*/ 	.word	0x00000082


	//----- nvinfo : EIATTR_KPARAM_INFO
	.align		4
.L_15:
        /*0008*/ 	.byte	0x04, 0x17
        /*000a*/ 	.short	(.L_17 - .L_16)
.L_16:
        /*000c*/ 	.word	0x00000000
        /*0010*/ 	.short	0x000a
        /*0012*/ 	.short	0x0040
        /*0014*/ 	.byte	0x00, 0xf0, 0x11, 0x00


	//----- nvinfo : EIATTR_KPARAM_INFO
	.align		4
.L_17:
        /*0018*/ 	.byte	0x04, 0x17
        /*001a*/ 	.short	(.L_19 - .L_18)
.L_18:
        /*001c*/ 	.word	0x00000000
        /*0020*/ 	.short	0x0009
        /*0022*/ 	.short	0x003c
        /*0024*/ 	.byte	0x00, 0xf0, 0x11, 0x00


	//----- nvinfo : EIATTR_KPARAM_INFO
	.align		4
.L_19:
        /*0028*/ 	.byte	0x04, 0x17
        /*002a*/ 	.short	(.L_21 - .L_20)
.L_20:
        /*002c*/ 	.word	0x00000000
        /*0030*/ 	.short	0x0008
        /*0032*/ 	.short	0x0038
        /*0034*/ 	.byte	0x00, 0xf0, 0x11, 0x00


	//----- nvinfo : EIATTR_KPARAM_INFO
	.align		4
.L_21:
        /*0038*/ 	.byte	0x04, 0x17
        /*003a*/ 	.short	(.L_23 - .L_22)
.L_22:
        /*003c*/ 	.word	0x00000000
        /*0040*/ 	.short	0x0007
        /*0042*/ 	.short	0x0034
        /*0044*/ 	.byte	0x00, 0xf0, 0x11, 0x00


	//----- nvinfo : EIATTR_KPARAM_INFO
	.align		4
.L_23:
        /*0048*/ 	.byte	0x04, 0x17
        /*004a*/ 	.short	(.L_25 - .L_24)
.L_24:
        /*004c*/ 	.word	0x00000000
        /*0050*/ 	.short	0x0006
        /*0052*/ 	.short	0x0030
        /*0054*/ 	.byte	0x00, 0xf0, 0x11, 0x00


	//----- nvinfo : EIATTR_KPARAM_INFO
	.align		4
.L_25:
        /*0058*/ 	.byte	0x04, 0x17
        /*005a*/ 	.short	(.L_27 - .L_26)
.L_26:
        /*005c*/ 	.word	0x00000000
        /*0060*/ 	.short	0x0005
        /*0062*/ 	.short	0x0028
        /*0064*/ 	.byte	0x00, 0xf5, 0x21, 0x00


	//----- nvinfo : EIATTR_KPARAM_INFO
	.align		4
.L_27:
        /*0068*/ 	.byte	0x04, 0x17
        /*006a*/ 	.short	(.L_29 - .L_28)
.L_28:
        /*006c*/ 	.word	0x00000000
        /*0070*/ 	.short	0x0004
        /*0072*/ 	.short	0x0020
        /*0074*/ 	.byte	0x00, 0xf5, 0x21, 0x00


	//----- nvinfo : EIATTR_KPARAM_INFO
	.align		4
.L_29:
        /*0078*/ 	.byte	0x04, 0x17
        /*007a*/ 	.short	(.L_31 - .L_30)
.L_30:
        /*007c*/ 	.word	0x00000000
        /*0080*/ 	.short	0x0003
        /*0082*/ 	.short	0x0018
        /*0084*/ 	.byte	0x00, 0xf5, 0x21, 0x00


	//----- nvinfo : EIATTR_KPARAM_INFO
	.align		4
.L_31:
        /*0088*/ 	.byte	0x04, 0x17
        /*008a*/ 	.short	(.L_33 - .L_32)
.L_32:
        /*008c*/ 	.word	0x00000000
        /*0090*/ 	.short	0x0002
        /*0092*/ 	.short	0x0010
        /*0094*/ 	.byte	0x00, 0xf5, 0x21, 0x00


	//----- nvinfo : EIATTR_KPARAM_INFO
	.align		4
.L_33:
        /*0098*/ 	.byte	0x04, 0x17
        /*009a*/ 	.short	(.L_35 - .L_34)
.L_34:
        /*009c*/ 	.word	0x00000000
        /*00a0*/ 	.short	0x0001
        /*00a2*/ 	.short	0x0008
        /*00a4*/ 	.byte	0x00, 0xf5, 0x21, 0x00


	//----- nvinfo : EIATTR_KPARAM_INFO
	.align		4
.L_35:
        /*00a8*/ 	.byte	0x04, 0x17
        /*00aa*/ 	.short	(.L_37 - .L_36)
.L_36:
        /*00ac*/ 	.word	0x00000000
        /*00b0*/ 	.short	0x0000
        /*00b2*/ 	.short	0x0000
        /*00b4*/ 	.byte	0x00, 0xf5, 0x21, 0x00


	//----- nvinfo : EIATTR_SPARSE_MMA_MASK
	.align		4
.L_37:
        /*00b8*/ 	.byte	0x03, 0x50
        /*00ba*/ 	.short	0x0000


	//----- nvinfo : EIATTR_MAXREG_COUNT
	.align		4
        /*00bc*/ 	.byte	0x03, 0x1b
        /*00be*/ 	.short	0x00ff


	//----- nvinfo : EIATTR_MERCURY_ISA_VERSION
	.align		4
        /*00c0*/ 	.byte	0x03, 0x5f
        /*00c2*/ 	.short	0x0101


	//----- nvinfo : EIATTR_VRC_CTA_INIT_COUNT
	.align		4
        /*00c4*/ 	.byte	0x02, 0x4a
	.zero		1
	.zero		1


	//----- nvinfo : EIATTR_EXIT_INSTR_OFFSETS
	.align		4
        /*00c8*/ 	.byte	0x04, 0x1c
        /*00ca*/ 	.short	(.L_39 - .L_38)


	//   ....[0]....
.L_38:
        /*00cc*/ 	.word	0x000000b0


	//   ....[1]....
        /*00d0*/ 	.word	0x00000a30


	//----- nvinfo : EIATTR_CBANK_PARAM_SIZE
	.align		4
.L_39:
        /*00d4*/ 	.byte	0x03, 0x19
        /*00d6*/ 	.short	0x0044


	//----- nvinfo : EIATTR_PARAM_CBANK
	.align		4
        /*00d8*/ 	.byte	0x04, 0x0a
        /*00da*/ 	.short	(.L_41 - .L_40)
	.align		4
.L_40:
        /*00dc*/ 	.word	index@(.nv.constant0._Z24batchnorm_forward_kernelPKfPfS0_S0_S0_S0_iiiif)
        /*00e0*/ 	.short	0x0380
        /*00e2*/ 	.short	0x0044


	//----- nvinfo : EIATTR_SW_WAR
	.align		4
.L_41:
        /*00e4*/ 	.byte	0x04, 0x36
        /*00e6*/ 	.short	(.L_43 - .L_42)
.L_42:
        /*00e8*/ 	.word	0x00000008
.L_43:


//--------------------- .nv.info._Z23compute_mean_var_kernelPKfPfS1_iiii --------------------------
	.section	.nv.info._Z23compute_mean_var_kernelPKfPfS1_iiii,"",@"SHT_CUDA_INFO"
	.sectionflags	@""
	.align	4


	//----- nvinfo : EIATTR_CUDA_API_VERSION
	.align		4
        /*0000*/ 	.byte	0x04, 0x37
        /*0002*/ 	.short	(.L_45 - .L_44)
.L_44:
        /*0004*/ 	.word	0x00000082


	//----- nvinfo : EIATTR_KPARAM_INFO
	.align		4
.L_45:
        /*0008*/ 	.byte	0x04, 0x17
        /*000a*/ 	.short	(.L_47 - .L_46)
.L_46:
        /*000c*/ 	.word	0x00000000
        /*0010*/ 	.short	0x0006
        /*0012*/ 	.short	0x0024
        /*0014*/ 	.byte	0x00, 0xf0, 0x11, 0x00


	//----- nvinfo : EIATTR_KPARAM_INFO
	.align		4
.L_47:
        /*0018*/ 	.byte	0x04, 0x17
        /*001a*/ 	.short	(.L_49 - .L_48)
.L_48:
        /*001c*/ 	.word	0x00000000
        /*0020*/ 	.short	0x0005
        /*0022*/ 	.short	0x0020
        /*0024*/ 	.byte	0x00, 0xf0, 0x11, 0x00


	//----- nvinfo : EIATTR_KPARAM_INFO
	.align		4
.L_49:
        /*0028*/ 	.byte	0x04, 0x17
        /*002a*/ 	.short	(.L_51 - .L_50)
.L_50:
        /*002c*/ 	.word	0x00000000
        /*0030*/ 	.short	0x0004
        /*0032*/ 	.short	0x001c
        /*0034*/ 	.byte	0x00, 0xf0, 0x11, 0x00


	//----- nvinfo : EIATTR_KPARAM_INFO
	.align		4
.L_51:
        /*0038*/ 	.byte	0x04, 0x17
        /*003a*/ 	.short	(.L_53 - .L_52)
.L_52:
        /*003c*/ 	.word	0x00000000
        /*0040*/ 	.short	0x0003
        /*0042*/ 	.short	0x0018
        /*0044*/ 	.byte	0x00, 0xf0, 0x11, 0x00


	//----- nvinfo : EIATTR_KPARAM_INFO
	.align		4
.L_53:
        /*0048*/ 	.byte	0x04, 0x17
        /*004a*/ 	.short	(.L_55 - .L_54)
.L_54:
        /*004c*/ 	.word	0x00000000
        /*0050*/ 	.short	0x0002
        /*0052*/ 	.short	0x0010
        /*0054*/ 	.byte	0x00, 0xf5, 0x21, 0x00


	//----- nvinfo : EIATTR_KPARAM_INFO
	.align		4
.L_55:
        /*0058*/ 	.byte	0x04, 0x17
        /*005a*/ 	.short	(.L_57 - .L_56)
.L_56:
        /*005c*/ 	.word	0x00000000
        /*0060*/ 	.short	0x0001
        /*0062*/ 	.short	0x0008
        /*0064*/ 	.byte	0x00, 0xf5, 0x21, 0x00


	//----- nvinfo : EIATTR_KPARAM_INFO
	.align		4
.L_57:
        /*0068*/ 	.byte	0x04, 0x17
        /*006a*/ 	.short	(.L_59 - .L_58)
.L_58:
        /*006c*/ 	.word	0x00000000
        /*0070*/ 	.short	0x0000
        /*0072*/ 	.short	0x0000
        /*0074*/ 	.byte	0x00, 0xf5, 0x21, 0x00


	//----- nvinfo : EIATTR_SPARSE_MMA_MASK
	.align		4
.L_59:
        /*0078*/ 	.byte	0x03, 0x50
        /*007a*/ 	.short	0x0000


	//----- nvinfo : EIATTR_MAXREG_COUNT
	.align		4
        /*007c*/ 	.byte	0x03, 0x1b
        /*007e*/ 	.short	0x00ff


	//----- nvinfo : EIATTR_MERCURY_ISA_VERSION
	.align		4
        /*0080*/ 	.byte	0x03, 0x5f
        /*0082*/ 	.short	0x0101


	//----- nvinfo : EIATTR_VRC_CTA_INIT_COUNT
	.align		4
        /*0084*/ 	.byte	0x02, 0x4a
	.zero		1
	.zero		1


	//----- nvinfo : EIATTR_EXIT_INSTR_OFFSETS
	.align		4
        /*0088*/ 	.byte	0x04, 0x1c
        /*008a*/ 	.short	(.L_61 - .L_60)


	//   ....[0]....
.L_60:
        /*008c*/ 	.word	0x00000c10


	//----- nvinfo : EIATTR_CRS_STACK_SIZE
	.align		4
.L_61:
        /*0090*/ 	.byte	0x04, 0x1e
        /*0092*/ 	.short	(.L_63 - .L_62)
.L_62:
        /*0094*/ 	.word	0x00000000


	//----- nvinfo : EIATTR_CBANK_PARAM_SIZE
	.align		4
.L_63:
        /*0098*/ 	.byte	0x03, 0x19
        /*009a*/ 	.short	0x0028


	//----- nvinfo : EIATTR_PARAM_CBANK
	.align		4
        /*009c*/ 	.byte	0x04, 0x0a
        /*009e*/ 	.short	(.L_65 - .L_64)
	.align		4
.L_64:
        /*00a0*/ 	.word	index@(.nv.constant0._Z23compute_mean_var_kernelPKfPfS1_iiii)
        /*00a4*/ 	.short	0x0380
        /*00a6*/ 	.short	0x0028


	//----- nvinfo : EIATTR_SW_WAR
	.align		4
.L_65:
        /*00a8*/ 	.byte	0x04, 0x36
        /*00aa*/ 	.short	(.L_67 - .L_66)
.L_66:
        /*00ac*/ 	.word	0x00000008
.L_67:


//--------------------- .nv.callgraph             --------------------------
	.section	.nv.callgraph,"",@"SHT_CUDA_CALLGRAPH"
	.align	4
	.sectionentsize	8
	.align		4
        /*0000*/ 	.word	0x00000000
	.align		4
        /*0004*/ 	.word	0xffffffff
	.align		4
        /*0008*/ 	.word	0x00000000
	.align		4
        /*000c*/ 	.word	0xfffffffe
	.align		4
        /*0010*/ 	.word	0x00000000
	.align		4
        /*0014*/ 	.word	0xfffffffd
	.align		4
        /*0018*/ 	.word	0x00000000
	.align		4
        /*001c*/ 	.word	0xfffffffc


//--------------------- .text._Z24batchnorm_forward_kernelPKfPfS0_S0_S0_S0_iiiif --------------------------
	.section	.text._Z24batchnorm_forward_kernelPKfPfS0_S0_S0_S0_iiiif,"ax",@progbits
	.align	128
        .global         _Z24batchnorm_forward_kernelPKfPfS0_S0_S0_S0_iiiif
        .type           _Z24batchnorm_forward_kernelPKfPfS0_S0_S0_S0_iiiif,@function
        .size           _Z24batchnorm_forward_kernelPKfPfS0_S0_S0_S0_iiiif,(.L_x_20 - _Z24batchnorm_forward_kernelPKfPfS0_S0_S0_S0_iiiif)
        .other          _Z24batchnorm_forward_kernelPKfPfS0_S0_S0_S0_iiiif,@"STO_CUDA_ENTRY STV_DEFAULT"
_Z24batchnorm_forward_kernelPKfPfS0_S0_S0_S0_iiiif:
.text._Z24batchnorm_forward_kernelPKfPfS0_S0_S0_S0_iiiif:
[----:B------:R-:W-:Y:S01]  /*0000*/  LDC R1, c[0x0][0x37c] ;  /* 0x0000df00ff017b82 */ /* 0x000fe20000000800 */
[----:B------:R-:W0:Y:S07]  /*0010*/  S2R R9, SR_TID.X ;  /* 0x0000000000097919 */ /* 0x000e2e0000002100 */
[----:B------:R-:W1:Y:S08]  /*0020*/  LDC.64 R2, c[0x0][0x3b0] ;  /* 0x0000ec00ff027b82 */ /* 0x000e700000000a00 */
[----:B------:R-:W2:Y:S08]  /*0030*/  LDC.64 R4, c[0x0][0x3b8] ;  /* 0x0000ee00ff047b82 */ /* 0x000eb00000000a00 */
[----:B------:R-:W0:Y:S08]  /*0040*/  S2UR UR4, SR_CTAID.X ;  /* 0x00000000000479c3 */ /* 0x000e300000002500 */
[----:B------:R-:W0:Y:S01]  /*0050*/  LDC R0, c[0x0][0x360] ;  /* 0x0000d800ff007b82 */ /* 0x000e220000000800 */
[----:B-1----:R-:W-:-:S04]  /*0060*/  IMAD R7, R3, R2, RZ ;  /* 0x0000000203077224 */ /* 0x002fc800078e02ff */
[----:B--2---:R-:W-:-:S04]  /*0070*/  IMAD R2, R7, R4, RZ ;  /* 0x0000000407027224 */ /* 0x004fc800078e02ff */
[----:B------:R-:W-:Y:S02]  /*0080*/  IMAD R7, R2, R5, RZ ;  /* 0x0000000502077224 */ /* 0x000fe400078e02ff */
[----:B0-----:R-:W-:-:S05]  /*0090*/  IMAD R0, R0, UR4, R9 ;  /* 0x0000000400007c24 */ /* 0x001fca000f8e0209 */
[----:B------:R-:W-:-:S13]  /*00a0*/  ISETP.GE.AND P0, PT, R0, R7, PT ;  /* 0x000000070000720c */ /* 0x000fda0003f06270 */
[----:B------:R-:W-:Y:S05]  /*00b0*/  @P0 EXIT ;  /* 0x000000000000094d */ /* 0x000fea0003800000 */
[-C--:B------:R-:W-:Y:S01]  /*00c0*/  IMAD R2, R4, R5.reuse, RZ ;  /* 0x0000000504027224 */ /* 0x080fe200078e02ff */
[----:B------:R-:W-:Y:S01]  /*00d0*/  IABS R6, R5 ;  /* 0x0000000500067213 */ /* 0x000fe20000000000 */
[----:B------:R-:W0:Y:S01]  /*00e0*/  LDCU.64 UR4, c[0x0][0x358] ;  /* 0x00006b00ff0477ac */ /* 0x000e220008000a00 */
[----:B------:R-:W-:Y:S02]  /*00f0*/  IABS R12, R3 ;  /* 0x00000003000c7213 */ /* 0x000fe40000000000 */
[----:B------:R-:W-:Y:S01]  /*0100*/  IABS R7, R2 ;  /* 0x0000000200077213 */ /* 0x000fe20000000000 */
[----:B------:R-:W1:Y:S01]  /*0110*/  I2F.RP R13, R6 ;  /* 0x00000006000d7306 */ /* 0x000e620000209400 */
[----:B------:R-:W-:Y:S01]  /*0120*/  IABS R15, R0 ;  /* 0x00000000000f7213 */ /* 0x000fe20000000000 */
[----:B------:R-:W2:Y:S01]  /*0130*/  LDCU UR6, c[0x0][0x3c0] ;  /* 0x00007800ff0677ac */ /* 0x000ea20008000800 */
[----:B------:R-:W-:-:S04]  /*0140*/  IABS R17, R2 ;  /* 0x0000000200117213 */ /* 0x000fc80000000000 */
[----:B------:R-:W-:Y:S01]  /*0150*/  IADD3 R18, PT, PT, RZ, -R17, RZ ;  /* 0x80000011ff127210 */ /* 0x000fe20007ffe0ff */
[----:B------:R-:W3:Y:S08]  /*0160*/  I2F.RP R14, R7 ;  /* 0x00000007000e7306 */ /* 0x000ef00000209400 */
[----:B-1----:R-:W1:Y:S08]  /*0170*/  MUFU.RCP R13, R13 ;  /* 0x0000000d000d7308 */ /* 0x002e700000001000 */
[----:B---3--:R-:W3:Y:S08]  /*0180*/  MUFU.RCP R14, R14 ;  /* 0x0000000e000e7308 */ /* 0x008ef00000001000 */
[----:B------:R-:W4:Y:S01]  /*0190*/  I2F.RP R19, R12 ;  /* 0x0000000c00137306 */ /* 0x000f220000209400 */
[----:B-1----:R-:W-:-:S07]  /*01a0*/  VIADD R8, R13, 0xffffffe ;  /* 0x0ffffffe0d087836 */ /* 0x002fce0000000000 */
[----:B------:R1:W-:Y:S01]  /*01b0*/  F2I.FTZ.U32.TRUNC.NTZ R9, R8 ;  /* 0x0000000800097305 */ /* 0x0003e2000021f000 */
[----:B---3--:R-:W-:Y:S02]  /*01c0*/  IADD3 R10, PT, PT, R14, 0xffffffe, RZ ;  /* 0x0ffffffe0e0a7810 */ /* 0x008fe40007ffe0ff */
[----:B------:R-:W-:-:S05]  /*01d0*/  IABS R14, R4 ;  /* 0x00000004000e7213 */ /* 0x000fca0000000000 */
[----:B------:R3:W5:Y:S01]  /*01e0*/  F2I.FTZ.U32.TRUNC.NTZ R11, R10 ;  /* 0x0000000a000b7305 */ /* 0x000762000021f000 */
[----:B-1----:R-:W-:-:S07]  /*01f0*/  HFMA2 R8, -RZ, RZ, 0, 0 ;  /* 0x00000000ff087431 */ /* 0x002fce00000001ff */
[----:B----4-:R-:W1:Y:S01]  /*0200*/  MUFU.RCP R19, R19 ;  /* 0x0000001300137308 */ /* 0x010e620000001000 */
[----:B---3--:R-:W-:Y:S01]  /*0210*/  IMAD.MOV.U32 R10, RZ, RZ, RZ ;  /* 0x000000ffff0a7224 */ /* 0x008fe200078e00ff */
[----:B-----5:R-:W-:-:S05]  /*0220*/  IADD3 R16, PT, PT, RZ, -R11, RZ ;  /* 0x8000000bff107210 */ /* 0x020fca0007ffe0ff */
[----:B------:R-:W-:-:S04]  /*0230*/  IMAD R13, R16, R7, RZ ;  /* 0x00000007100d7224 */ /* 0x000fc800078e02ff */
[----:B------:R-:W-:Y:S01]  /*0240*/  IMAD.HI.U32 R16, R11, R13, R10 ;  /* 0x0000000d0b107227 */ /* 0x000fe200078e000a */
[----:B------:R-:W-:-:S03]  /*0250*/  MOV R10, R14 ;  /* 0x0000000e000a7202 */ /* 0x000fc60000000f00 */
[----:B------:R-:W-:Y:S01]  /*0260*/  IMAD.MOV.U32 R13, RZ, RZ, R15 ;  /* 0x000000ffff0d7224 */ /* 0x000fe200078e000f */
[----:B------:R-:W3:Y:S01]  /*0270*/  I2F.RP R17, R10 ;  /* 0x0000000a00117306 */ /* 0x000ee20000209400 */
[----:B------:R-:W-:Y:S02]  /*0280*/  IMAD.MOV R15, RZ, RZ, -R9 ;  /* 0x000000ffff0f7224 */ /* 0x000fe400078e0a09 */
[----:B------:R-:W-:-:S04]  /*0290*/  IMAD.HI.U32 R16, R16, R13, RZ ;  /* 0x0000000d10107227 */ /* 0x000fc800078e00ff */
[----:B------:R-:W-:Y:S02]  /*02a0*/  IMAD R18, R16, R18, R13 ;  /* 0x0000001210127224 */ /* 0x000fe400078e020d */
[----:B------:R-:W-:Y:S02]  /*02b0*/  IMAD R11, R2, R3, RZ ;  /* 0x00000003020b7224 */ /* 0x000fe400078e02ff */
[----:B------:R-:W-:Y:S01]  /*02c0*/  IMAD R15, R15, R6, RZ ;  /* 0x000000060f0f7224 */ /* 0x000fe200078e02ff */
[----:B------:R-:W-:Y:S01]  /*02d0*/  ISETP.GT.U32.AND P2, PT, R7, R18, PT ;  /* 0x000000120700720c */ /* 0x000fe20003f44070 */
[----:B-1----:R-:W-:Y:S01]  /*02e0*/  VIADD R19, R19, 0xffffffe ;  /* 0x0ffffffe13137836 */ /* 0x002fe20000000000 */
[----:B------:R-:W-:Y:S01]  /*02f0*/  IABS R14, R11 ;  /* 0x0000000b000e7213 */ /* 0x000fe20000000000 */
[----:B------:R-:W-:Y:S01]  /*0300*/  IMAD.HI.U32 R8, R9, R15, R8 ;  /* 0x0000000f09087227 */ /* 0x000fe200078e0008 */
[----:B---3--:R-:W1:Y:S05]  /*0310*/  MUFU.RCP R17, R17 ;  /* 0x0000001100117308 */ /* 0x008e6a0000001000 */
[----:B------:R-:W-:-:S03]  /*0320*/  IMAD.HI.U32 R15, R8, R13, RZ ;  /* 0x0000000d080f7227 */ /* 0x000fc600078e00ff */
[----:B------:R-:W3:Y:S01]  /*0330*/  I2F.RP R20, R14 ;  /* 0x0000000e00147306 */ /* 0x000ee20000209400 */
[-C--:B------:R-:W-:Y:S01]  /*0340*/  @!P2 IADD3 R18, PT, PT, R18, -R7.reuse, RZ ;  /* 0x800000071212a210 */ /* 0x080fe20007ffe0ff */
[----:B------:R-:W-:Y:S01]  /*0350*/  IMAD.MOV R8, RZ, RZ, -R15 ;  /* 0x000000ffff087224 */ /* 0x000fe200078e0a0f */
[----:B------:R-:W-:Y:S02]  /*0360*/  @!P2 IADD3 R16, PT, PT, R16, 0x1, RZ ;  /* 0x000000011010a810 */ /* 0x000fe40007ffe0ff */
[----:B------:R-:W-:Y:S01]  /*0370*/  ISETP.GE.U32.AND P1, PT, R18, R7, PT ;  /* 0x000000071200720c */ /* 0x000fe20003f26070 */
[----:B------:R-:W-:Y:S01]  /*0380*/  IMAD R7, R6, R8, R13 ;  /* 0x0000000806077224 */ /* 0x000fe200078e020d */
[----:B------:R-:W-:Y:S01]  /*0390*/  LOP3.LUT R8, R0, R2, RZ, 0x3c, !PT ;  /* 0x0000000200087212 */ /* 0x000fe200078e3cff */
[----:B------:R-:W4:Y:S01]  /*03a0*/  F2I.FTZ.U32.TRUNC.NTZ R9, R19 ;  /* 0x0000001300097305 */ /* 0x000f22000021f000 */
[----:B------:R-:W-:Y:S01]  /*03b0*/  ISETP.NE.AND P2, PT, R2, RZ, PT ;  /* 0x000000ff0200720c */ /* 0x000fe20003f45270 */
[----:B-1----:R-:W-:Y:S01]  /*03c0*/  VIADD R17, R17, 0xffffffe ;  /* 0x0ffffffe11117836 */ /* 0x002fe20000000000 */
[----:B------:R-:W-:-:S02]  /*03d0*/  ISETP.GT.U32.AND P0, PT, R6, R7, PT ;  /* 0x000000070600720c */ /* 0x000fc40003f04070 */
[----:B------:R-:W-:Y:S01]  /*03e0*/  ISETP.GE.AND P3, PT, R8, RZ, PT ;  /* 0x000000ff0800720c */ /* 0x000fe20003f66270 */
[----:B------:R-:W-:Y:S01]  /*03f0*/  IMAD.MOV.U32 R8, RZ, RZ, RZ ;  /* 0x000000ffff087224 */ /* 0x000fe200078e00ff */
[----:B------:R-:W-:Y:S01]  /*0400*/  IABS R18, R11 ;  /* 0x0000000b00127213 */ /* 0x000fe20000000000 */
[----:B---3--:R-:W1:Y:S02]  /*0410*/  MUFU.RCP R20, R20 ;  /* 0x0000001400147308 */ /* 0x008e640000001000 */
[----:B------:R-:W-:Y:S01]  /*0420*/  @P1 VIADD R16, R16, 0x1 ;  /* 0x0000000110101836 */ /* 0x000fe20000000000 */
[----:B----4-:R-:W-:-:S05]  /*0430*/  IADD3 R19, PT, PT, RZ, -R9, RZ ;  /* 0x80000009ff137210 */ /* 0x010fca0007ffe0ff */
[----:B------:R-:W-:Y:S02]  /*0440*/  @!P0 IADD3 R7, PT, PT, R7, -R6, RZ ;  /* 0x8000000607078210 */ /* 0x000fe40007ffe0ff */
[----:B------:R-:W-:Y:S01]  /*0450*/  @!P3 IMAD.MOV R16, RZ, RZ, -R16 ;  /* 0x000000ffff10b224 */ /* 0x000fe200078e0a10 */
[----:B------:R-:W-:Y:S01]  /*0460*/  @!P2 LOP3.LUT R16, RZ, R2, RZ, 0x33, !PT ;  /* 0x00000002ff10a212 */ /* 0x000fe200078e33ff */
[----:B------:R-:W-:Y:S01]  /*0470*/  IMAD R19, R19, R12, RZ ;  /* 0x0000000c13137224 */ /* 0x000fe200078e02ff */
[----:B------:R-:W-:Y:S02]  /*0480*/  ISETP.GE.U32.AND P1, PT, R7, R6, PT ;  /* 0x000000060700720c */ /* 0x000fe40003f26070 */
[----:B------:R-:W-:Y:S01]  /*0490*/  LOP3.LUT R2, R0, R5, RZ, 0x3c, !PT ;  /* 0x0000000500027212 */ /* 0x000fe200078e3cff */
[----:B------:R-:W-:Y:S01]  /*04a0*/  IMAD.HI.U32 R8, R9, R19, R8 ;  /* 0x0000001309087227 */ /* 0x000fe200078e0008 */
[----:B-1----:R-:W-:Y:S01]  /*04b0*/  IADD3 R20, PT, PT, R20, 0xffffffe, RZ ;  /* 0x0ffffffe14147810 */ /* 0x002fe20007ffe0ff */
[----:B------:R-:W1:Y:S01]  /*04c0*/  F2I.FTZ.U32.TRUNC.NTZ R7, R17 ;  /* 0x0000001100077305 */ /* 0x000e62000021f000 */
[----:B------:R-:W-:-:S02]  /*04d0*/  IABS R19, R16 ;  /* 0x0000001000137213 */ /* 0x000fc40000000000 */
[----:B------:R-:W-:Y:S02]  /*04e0*/  @!P0 IADD3 R15, PT, PT, R15, 0x1, RZ ;  /* 0x000000010f0f8810 */ /* 0x000fe40007ffe0ff */
[----:B------:R-:W-:Y:S01]  /*04f0*/  ISETP.GE.AND P2, PT, R2, RZ, PT ;  /* 0x000000ff0200720c */ /* 0x000fe20003f46270 */
[----:B------:R-:W-:Y:S01]  /*0500*/  IMAD.HI.U32 R8, R8, R19, RZ ;  /* 0x0000001308087227 */ /* 0x000fe200078e00ff */
[----:B------:R-:W-:Y:S01]  /*0510*/  ISETP.NE.AND P0, PT, R5, RZ, PT ;  /* 0x000000ff0500720c */ /* 0x000fe20003f05270 */
[----:B------:R-:W3:Y:S01]  /*0520*/  F2I.FTZ.U32.TRUNC.NTZ R9, R20 ;  /* 0x0000001400097305 */ /* 0x000ee2000021f000 */
[----:B------:R-:W-:Y:S01]  /*0530*/  ISETP.GE.AND P4, PT, R16, RZ, PT ;  /* 0x000000ff1000720c */ /* 0x000fe20003f86270 */
[----:B------:R-:W-:Y:S01]  /*0540*/  @P1 VIADD R15, R15, 0x1 ;  /* 0x000000010f0f1836 */ /* 0x000fe20000000000 */
[----:B------:R-:W-:Y:S02]  /*0550*/  IADD3 R8, PT, PT, -R8, RZ, RZ ;  /* 0x000000ff08087210 */ /* 0x000fe40007ffe1ff */
[----:B------:R-:W-:Y:S01]  /*0560*/  ISETP.NE.AND P3, PT, R3, RZ, PT ;  /* 0x000000ff0300720c */ /* 0x000fe20003f65270 */
[----:B------:R-:W-:Y:S01]  /*0570*/  IMAD.MOV.U32 R2, RZ, RZ, R15 ;  /* 0x000000ffff027224 */ /* 0x000fe200078e000f */
[----:B-1----:R-:W-:Y:S01]  /*0580*/  IADD3 R17, PT, PT, RZ, -R7, RZ ;  /* 0x80000007ff117210 */ /* 0x002fe20007ffe0ff */
[----:B------:R-:W-:-:S02]  /*0590*/  IMAD R15, R12, R8, R19 ;  /* 0x000000080c0f7224 */ /* 0x000fc400078e0213 */
[----:B------:R-:W-:Y:S01]  /*05a0*/  IMAD.MOV.U32 R8, RZ, RZ, RZ ;  /* 0x000000ffff087224 */ /* 0x000fe200078e00ff */
[----:B------:R-:W-:Y:S01]  /*05b0*/  @!P2 IADD3 R2, PT, PT, -R2, RZ, RZ ;  /* 0x000000ff0202a210 */ /* 0x000fe20007ffe1ff */
[----:B------:R-:W-:Y:S01]  /*05c0*/  IMAD R17, R17, R10, RZ ;  /* 0x0000000a11117224 */ /* 0x000fe200078e02ff */
[----:B------:R-:W-:Y:S01]  /*05d0*/  @!P0 LOP3.LUT R2, RZ, R5, RZ, 0x33, !PT ;  /* 0x00000005ff028212 */ /* 0x000fe200078e33ff */
[----:B---3--:R-:W-:Y:S01]  /*05e0*/  IMAD.MOV R6, RZ, RZ, -R9 ;  /* 0x000000ffff067224 */ /* 0x008fe200078e0a09 */
[----:B------:R-:W-:-:S03]  /*05f0*/  ISETP.GT.U32.AND P0, PT, R12, R15, PT ;  /* 0x0000000f0c00720c */ /* 0x000fc60003f04070 */
[----:B------:R-:W-:Y:S01]  /*0600*/  IMAD.MOV.U32 R19, RZ, RZ, R6 ;  /* 0x000000ffff137224 */ /* 0x000fe200078e0006 */
[----:B------:R-:W-:-:S05]  /*0610*/  MOV R6, RZ ;  /* 0x000000ff00067202 */ /* 0x000fca0000000f00 */
[----:B------:R-:W-:Y:S01]  /*0620*/  IMAD.HI.U32 R6, R7, R17, R6 ;  /* 0x0000001107067227 */ /* 0x000fe200078e0006 */
[----:B------:R-:W-:-:S03]  /*0630*/  IABS R17, R2 ;  /* 0x0000000200117213 */ /* 0x000fc60000000000 */
[----:B------:R-:W-:Y:S02]  /*0640*/  IMAD R7, R19, R14, RZ ;  /* 0x0000000e13077224 */ /* 0x000fe400078e02ff */
[----:B------:R-:W-:Y:S02]  /*0650*/  @!P0 IMAD.IADD R15, R15, 0x1, -R12 ;  /* 0x000000010f0f8824 */ /* 0x000fe400078e0a0c */
[----:B------:R-:W-:Y:S01]  /*0660*/  IMAD.HI.U32 R8, R9, R7, R8 ;  /* 0x0000000709087227 */ /* 0x000fe200078e0008 */
[----:B------:R-:W-:Y:S02]  /*0670*/  IADD3 R7, PT, PT, RZ, -R18, RZ ;  /* 0x80000012ff077210 */ /* 0x000fe40007ffe0ff */
[----:B------:R-:W-:Y:S01]  /*0680*/  ISETP.GT.U32.AND P0, PT, R12, R15, PT ;  /* 0x0000000f0c00720c */ /* 0x000fe20003f04070 */
[----:B------:R-:W-:-:S04]  /*0690*/  IMAD.HI.U32 R6, R6, R17, RZ ;  /* 0x0000001106067227 */ /* 0x000fc800078e00ff */
[----:B------:R-:W-:Y:S01]  /*06a0*/  IMAD.HI.U32 R18, R8, R13, RZ ;  /* 0x0000000d08127227 */ /* 0x000fe200078e00ff */
[----:B------:R-:W-:Y:S01]  /*06b0*/  IADD3 R6, PT, PT, -R6, RZ, RZ ;  /* 0x000000ff06067210 */ /* 0x000fe20007ffe1ff */
[----:B------:R-:W1:Y:S02]  /*06c0*/  LDC.64 R8, c[0x0][0x398] ;  /* 0x0000e600ff087b82 */ /* 0x000e640000000a00 */
[----:B------:R-:W-:Y:S01]  /*06d0*/  IMAD R13, R18, R7, R13 ;  /* 0x00000007120d7224 */ /* 0x000fe200078e020d */
[----:B------:R-:W-:Y:S01]  /*06e0*/  LOP3.LUT R7, R0, R11, RZ, 0x3c, !PT ;  /* 0x0000000b00077212 */ /* 0x000fe200078e3cff */
[----:B------:R-:W-:Y:S02]  /*06f0*/  IMAD R17, R10, R6, R17 ;  /* 0x000000060a117224 */ /* 0x000fe400078e0211 */
[----:B------:R-:W-:Y:S01]  /*0700*/  @!P0 IMAD.IADD R15, R15, 0x1, -R12 ;  /* 0x000000010f0f8824 */ /* 0x000fe200078e0a0c */
[----:B------:R-:W-:Y:S02]  /*0710*/  ISETP.GT.U32.AND P1, PT, R14, R13, PT ;  /* 0x0000000d0e00720c */ /* 0x000fe40003f24070 */
[----:B------:R-:W-:-:S02]  /*0720*/  ISETP.GT.U32.AND P2, PT, R10, R17, PT ;  /* 0x000000110a00720c */ /* 0x000fc40003f44070 */
[----:B------:R-:W-:-:S04]  /*0730*/  MOV R6, R15 ;  /* 0x0000000f00067202 */ /* 0x000fc80000000f00 */
[----:B------:R-:W-:Y:S02]  /*0740*/  @!P4 IADD3 R6, PT, PT, -R6, RZ, RZ ;  /* 0x000000ff0606c210 */ /* 0x000fe40007ffe1ff */
[----:B------:R-:W-:-:S03]  /*0750*/  @!P3 LOP3.LUT R6, RZ, R3, RZ, 0x33, !PT ;  /* 0x00000003ff06b212 */ /* 0x000fc600078e33ff */
[----:B------:R-:W-:Y:S01]  /*0760*/  @!P1 IMAD.IADD R13, R13, 0x1, -R14 ;  /* 0x000000010d0d9824 */ /* 0x000fe200078e0a0e */
[----:B------:R-:W-:Y:S01]  /*0770*/  @!P1 IADD3 R18, PT, PT, R18, 0x1, RZ ;  /* 0x0000000112129810 */ /* 0x000fe20007ffe0ff */
[----:B------:R-:W-:Y:S01]  /*0780*/  @!P2 IMAD.IADD R17, R17, 0x1, -R10 ;  /* 0x000000011111a824 */ /* 0x000fe200078e0a0a */
[----:B------:R-:W-:Y:S02]  /*0790*/  ISETP.GE.AND P2, PT, R7, RZ, PT ;  /* 0x000000ff0700720c */ /* 0x000fe40003f46270 */
[----:B------:R-:W-:Y:S01]  /*07a0*/  ISETP.GE.U32.AND P0, PT, R13, R14, PT ;  /* 0x0000000e0d00720c */ /* 0x000fe20003f06070 */
[----:B-1----:R-:W-:Y:S01]  /*07b0*/  IMAD.WIDE R14, R6, 0x4, R8 ;  /* 0x00000004060e7825 */ /* 0x002fe200078e0208 */
[----:B------:R-:W-:Y:S01]  /*07c0*/  ISETP.GT.U32.AND P3, PT, R10, R17, PT ;  /* 0x000000110a00720c */ /* 0x000fe20003f64070 */
[----:B------:R-:W1:Y:S03]  /*07d0*/  LDC.64 R12, c[0x0][0x380] ;  /* 0x0000e000ff0c7b82 */ /* 0x000e660000000a00 */
[----:B0-----:R0:W2:Y:S01]  /*07e0*/  LDG.E R7, desc[UR4][R14.64] ;  /* 0x000000040e077981 */ /* 0x0010a2000c1e1900 */
[----:B------:R-:W-:-:S02]  /*07f0*/  ISETP.NE.AND P1, PT, R11, RZ, PT ;  /* 0x000000ff0b00720c */ /* 0x000fc40003f25270 */
[C---:B------:R-:W-:Y:S02]  /*0800*/  ISETP.GE.AND P4, PT, R2.reuse, RZ, PT ;  /* 0x000000ff0200720c */ /* 0x040fe40003f86270 */
[----:B------:R-:W3:Y:S01]  /*0810*/  LDC.64 R8, c[0x0][0x390] ;  /* 0x0000e400ff087b82 */ /* 0x000ee20000000a00 */
[----:B------:R-:W-:Y:S01]  /*0820*/  IADD3 R2, PT, PT, -R2, RZ, RZ ;  /* 0x000000ff02027210 */ /* 0x000fe20007ffe1ff */
[----:B------:R-:W-:Y:S01]  /*0830*/  @P0 VIADD R18, R18, 0x1 ;  /* 0x0000000112120836 */ /* 0x000fe20000000000 */
[----:B------:R-:W-:Y:S02]  /*0840*/  ISETP.NE.AND P0, PT, R4, RZ, PT ;  /* 0x000000ff0400720c */ /* 0x000fe40003f05270 */
[----:B------:R-:W-:Y:S01]  /*0850*/  @!P3 IADD3 R17, PT, PT, R17, -R10, RZ ;  /* 0x8000000a1111b210 */ /* 0x000fe20007ffe0ff */
[----:B------:R-:W-:Y:S02]  /*0860*/  @!P2 IMAD.MOV R18, RZ, RZ, -R18 ;  /* 0x000000ffff12a224 */ /* 0x000fe400078e0a12 */
[----:B0-----:R-:W0:Y:S01]  /*0870*/  LDC.64 R14, c[0x0][0x3a0] ;  /* 0x0000e800ff0e7b82 */ /* 0x001e220000000a00 */
[----:B------:R-:W-:Y:S01]  /*0880*/  @!P1 LOP3.LUT R18, RZ, R11, RZ, 0x33, !PT ;  /* 0x0000000bff129212 */ /* 0x000fe200078e33ff */
[----:B------:R-:W-:Y:S01]  /*0890*/  IMAD R2, R5, R2, R0 ;  /* 0x0000000205027224 */ /* 0x000fe200078e0200 */
[----:B------:R-:W-:-:S03]  /*08a0*/  @!P4 IADD3 R17, PT, PT, -R17, RZ, RZ ;  /* 0x000000ff1111c210 */ /* 0x000fc60007ffe1ff */
[----:B------:R-:W-:Y:S02]  /*08b0*/  IMAD R3, R18, R3, R6 ;  /* 0x0000000312037224 */ /* 0x000fe400078e0206 */
[----:B------:R-:W4:Y:S01]  /*08c0*/  LDC.64 R10, c[0x0][0x3a8] ;  /* 0x0000ea00ff0a7b82 */ /* 0x000f220000000a00 */
[----:B------:R-:W-:-:S05]  /*08d0*/  @!P0 LOP3.LUT R17, RZ, R4, RZ, 0x33, !PT ;  /* 0x00000004ff118212 */ /* 0x000fca00078e33ff */
[----:B------:R-:W-:Y:S02]  /*08e0*/  IMAD R4, R3, R4, R17 ;  /* 0x0000000403047224 */ /* 0x000fe400078e0211 */
[----:B---3--:R-:W-:-:S04]  /*08f0*/  IMAD.WIDE R8, R6, 0x4, R8 ;  /* 0x0000000406087825 */ /* 0x008fc800078e0208 */
[----:B------:R-:W-:Y:S02]  /*0900*/  IMAD R5, R4, R5, R2 ;  /* 0x0000000504057224 */ /* 0x000fe400078e0202 */
[----:B------:R-:W3:Y:S01]  /*0910*/  LDG.E R9, desc[UR4][R8.64] ;  /* 0x0000000408097981 */ /* 0x000ee2000c1e1900 */
[----:B------:R-:W5:Y:S01]  /*0920*/  LDC.64 R2, c[0x0][0x388] ;  /* 0x0000e200ff027b82 */ /* 0x000f620000000a00 */
[----:B-1----:R-:W-:-:S04]  /*0930*/  IMAD.WIDE R12, R5, 0x4, R12 ;  /* 0x00000004050c7825 */ /* 0x002fc800078e020c */
[C---:B0-----:R-:W-:Y:S02]  /*0940*/  IMAD.WIDE R14, R6.reuse, 0x4, R14 ;  /* 0x00000004060e7825 */ /* 0x041fe400078e020e */
[----:B------:R-:W3:Y:S02]  /*0950*/  LDG.E R12, desc[UR4][R12.64] ;  /* 0x000000040c0c7981 */ /* 0x000ee4000c1e1900 */
[----:B----4-:R-:W-:Y:S02]  /*0960*/  IMAD.WIDE R10, R6, 0x4, R10 ;  /* 0x00000004060a7825 */ /* 0x010fe400078e020a */
[----:B------:R-:W4:Y:S04]  /*0970*/  LDG.E R14, desc[UR4][R14.64] ;  /* 0x000000040e0e7981 */ /* 0x000f28000c1e1900 */
[----:B------:R-:W4:Y:S01]  /*0980*/  LDG.E R10, desc[UR4][R10.64] ;  /* 0x000000040a0a7981 */ /* 0x000f22000c1e1900 */
[----:B-----5:R-:W-:-:S04]  /*0990*/  IMAD.WIDE R2, R5, 0x4, R2 ;  /* 0x0000000405027825 */ /* 0x020fc800078e0202 */
[----:B--2---:R-:W-:-:S05]  /*09a0*/  FADD R7, R7, UR6 ;  /* 0x0000000607077e21 */ /* 0x004fca0008000000 */
[----:B------:R-:W-:-:S13]  /*09b0*/  FSETP.GEU.AND P0, PT, |R7|, 1.175494350822287508e-38, PT ;  /* 0x008000000700780b */ /* 0x000fda0003f0e200 */
[----:B------:R-:W-:-:S04]  /*09c0*/  @!P0 FMUL R7, R7, 16777216 ;  /* 0x4b80000007078820 */ /* 0x000fc80000400000 */
[----:B------:R-:W0:Y:S02]  /*09d0*/  MUFU.RSQ R0, R7 ;  /* 0x0000000700007308 */ /* 0x000e240000001400 */
[----:B0-----:R-:W-:Y:S01]  /*09e0*/  @!P0 FMUL R0, R0, 4096 ;  /* 0x4580000000008820 */ /* 0x001fe20000400000 */
[----:B---3--:R-:W-:-:S04]  /*09f0*/  FADD R9, R12, -R9 ;  /* 0x800000090c097221 */ /* 0x008fc80000000000 */
[----:B------:R-:W-:-:S04]  /*0a00*/  FMUL R9, R9, R0 ;  /* 0x0000000009097220 */ /* 0x000fc80000400000 */
[----:B----4-:R-:W-:-:S05]  /*0a10*/  FFMA R9, R9, R14, R10 ;  /* 0x0000000e09097223 */ /* 0x010fca000000000a */
[----:B------:R-:W-:Y:S01]  /*0a20*/  STG.E desc[UR4][R2.64], R9 ;  /* 0x0000000902007986 */ /* 0x000fe2000c101904 */
[----:B------:R-:W-:Y:S05]  /*0a30*/  EXIT ;  /* 0x000000000000794d */ /* 0x000fea0003800000 */
.L_x_0:
[----:B------:R-:W-:-:S00]  /*0a40*/  BRA `(.L_x_0) ;  /* 0xfffffffc00fc7947 */ /* 0x000fc0000383ffff */
[----:B------:R-:W-:-:S00]  /*0a50*/  NOP ;  /* 0x0000000000007918 */ /* 0x000fc00000000000 */
        /* <DEDUP_REMOVED lines=10> */
.L_x_20:


//--------------------- .text._Z23compute_mean_var_kernelPKfPfS1_iiii --------------------------
	.section	.text._Z23compute_mean_var_kernelPKfPfS1_iiii,"ax",@progbits
	.align	128
        .global         _Z23compute_mean_var_kernelPKfPfS1_iiii
        .type           _Z23compute_mean_var_kernelPKfPfS1_iiii,@function
        .size           _Z23compute_mean_var_kernelPKfPfS1_iiii,(.L_x_19 - _Z23compute_mean_var_kernelPKfPfS1_iiii)
        .other          _Z23compute_mean_var_kernelPKfPfS1_iiii,@"STO_CUDA_ENTRY STV_DEFAULT"
_Z23compute_mean_var_kernelPKfPfS1_iiii:
.text._Z23compute_mean_var_kernelPKfPfS1_iiii:
[----:B------:R-:W-:Y:S08]  /*0000*/  LDC R1, c[0x0][0x37c] ;  /* 0x0000df00ff017b82 */ /* 0x000ff00000000800 */
[----:B------:R-:W0:Y:S01]  /*0010*/  LDC.64 R2, c[0x0][0x3a0] ;  /* 0x0000e800ff027b82 */ /* 0x000e220000000a00 */
[----:B------:R-:W1:Y:S01]  /*0020*/  LDCU UR8, c[0x0][0x398] ;  /* 0x00007300ff0877ac */ /* 0x000e620008000800 */
[----:B------:R-:W2:Y:S01]  /*0030*/  S2R R4, SR_CTAID.X ;  /* 0x0000000000047919 */ /* 0x000ea20000002500 */
[----:B------:R-:W-:Y:S01]  /*0040*/  HFMA2 R11, -RZ, RZ, 0, 0 ;  /* 0x00000000ff0b7431 */ /* 0x000fe200000001ff */
[----:B------:R-:W-:Y:S01]  /*0050*/  MOV R5, RZ ;  /* 0x000000ff00057202 */ /* 0x000fe20000000f00 */
[----:B------:R-:W3:Y:S01]  /*0060*/  LDCU.64 UR6, c[0x0][0x358] ;  /* 0x00006b00ff0677ac */ /* 0x000ee20008000a00 */
[----:B0-----:R-:W-:-:S05]  /*0070*/  IMAD R0, R3, R2, RZ ;  /* 0x0000000203007224 */ /* 0x001fca00078e02ff */
[----:B-1----:R-:W-:-:S04]  /*0080*/  VIMNMX R2, PT, PT, R0, UR8, PT ;  /* 0x0000000800027c48 */ /* 0x002fc8000bfe0100 */
[----:B------:R-:W-:-:S13]  /*0090*/  ISETP.GE.AND P0, PT, R2, 0x1, PT ;  /* 0x000000010200780c */ /* 0x000fda0003f06270 */
[----:B--23--:R-:W-:Y:S05]  /*00a0*/  @!P0 BRA `(.L_x_1) ;  /* 0x0000000800548947 */ /* 0x00cfea0003800000 */
[----:B------:R-:W0:Y:S01]  /*00b0*/  LDCU.64 UR4, c[0x0][0x380] ;  /* 0x00007000ff0477ac */ /* 0x000e220008000a00 */
[C---:B------:R-:W-:Y:S01]  /*00c0*/  LOP3.LUT R21, R0.reuse, 0xf, RZ, 0xc0, !PT ;  /* 0x0000000f00157812 */ /* 0x040fe200078ec0ff */
[----:B------:R-:W-:Y:S01]  /*00d0*/  IMAD.MOV.U32 R11, RZ, RZ, RZ ;  /* 0x000000ffff0b7224 */ /* 0x000fe200078e00ff */
[----:B------:R-:W-:Y:S02]  /*00e0*/  LOP3.LUT R22, R0, 0x7, RZ, 0xc0, !PT ;  /* 0x0000000700167812 */ /* 0x000fe400078ec0ff */
[----:B------:R-:W-:Y:S02]  /*00f0*/  IADD3 R2, PT, PT, R21, -0x1, RZ ;  /* 0xffffffff15027810 */ /* 0x000fe40007ffe0ff */
[----:B------:R-:W-:Y:S02]  /*0100*/  IADD3 R3, PT, PT, R22, -0x1, RZ ;  /* 0xffffffff16037810 */ /* 0x000fe40007ffe0ff */
[----:B------:R-:W-:Y:S02]  /*0110*/  LOP3.LUT R6, R0, 0x7ffffff0, RZ, 0xc0, !PT ;  /* 0x7ffffff000067812 */ /* 0x000fe400078ec0ff */
[----:B------:R-:W-:-:S02]  /*0120*/  ISETP.GE.U32.AND P0, PT, R2, 0x7, PT ;  /* 0x000000070200780c */ /* 0x000fc40003f06070 */
[----:B------:R-:W-:Y:S02]  /*0130*/  ISETP.GE.U32.AND P1, PT, R3, 0x3, PT ;  /* 0x000000030300780c */ /* 0x000fe40003f26070 */
[----:B------:R-:W-:Y:S02]  /*0140*/  LOP3.LUT R23, R0, 0x3, RZ, 0xc0, !PT ;  /* 0x0000000300177812 */ /* 0x000fe400078ec0ff */
[----:B------:R-:W-:Y:S01]  /*0150*/  MOV R5, RZ ;  /* 0x000000ff00057202 */ /* 0x000fe20000000f00 */
[----:B0-----:R-:W-:Y:S01]  /*0160*/  UIADD3 UR4, UP0, UPT, UR4, 0x20, URZ ;  /* 0x0000002004047890 */ /* 0x001fe2000ff1e0ff */
[----:B------:R-:W-:Y:S02]  /*0170*/  MOV R7, RZ ;  /* 0x000000ff00077202 */ /* 0x000fe40000000f00 */
[----:B------:R-:W-:Y:S01]  /*0180*/  IADD3 R8, PT, PT, -R6, RZ, RZ ;  /* 0x000000ff06087210 */ /* 0x000fe20007ffe1ff */
[----:B------:R-:W-:-:S12]  /*0190*/  UIADD3.X UR5, UPT, UPT, URZ, UR5, URZ, UP0, !UPT ;  /* 0x00000005ff057290 */ /* 0x000fd800087fe4ff */
.L_x_7:
[----:B------:R-:W0:Y:S01]  /*01a0*/  LDCU.64 UR8, c[0x0][0x398] ;  /* 0x00007300ff0877ac */ /* 0x000e220008000a00 */
[----:B------:R-:W-:Y:S01]  /*01b0*/  ISETP.GE.U32.AND P3, PT, R0, 0x10, PT ;  /* 0x000000100000780c */ /* 0x000fe20003f66070 */
[----:B------:R-:W-:Y:S02]  /*01c0*/  HFMA2 R10, -RZ, RZ, 0, 0 ;  /* 0x00000000ff0a7431 */ /* 0x000fe400000001ff */
[C---:B0-----:R-:W-:Y:S01]  /*01d0*/  IMAD R9, R7.reuse, UR9, R4 ;  /* 0x0000000907097c24 */ /* 0x041fe2000f8e0204 */
[----:B------:R-:W-:-:S03]  /*01e0*/  IADD3 R7, PT, PT, R7, 0x1, RZ ;  /* 0x0000000107077810 */ /* 0x000fc60007ffe0ff */
[----:B------:R-:W-:Y:S01]  /*01f0*/  IMAD R9, R0, R9, RZ ;  /* 0x0000000900097224 */ /* 0x000fe200078e02ff */
[----:B------:R-:W-:-:S05]  /*0200*/  ISETP.NE.AND P2, PT, R7, UR8, PT ;  /* 0x0000000807007c0c */ /* 0x000fca000bf45270 */
[----:B------:R-:W-:Y:S08]  /*0210*/  @!P3 BRA `(.L_x_2) ;  /* 0x0000000000e8b947 */ /* 0x000ff00003800000 */
[----:B------:R-:W-:Y:S02]  /*0220*/  MOV R12, R9 ;  /* 0x00000009000c7202 */ /* 0x000fe40000000f00 */
[----:B------:R-:W-:-:S07]  /*0230*/  MOV R10, R8 ;  /* 0x00000008000a7202 */ /* 0x000fce0000000f00 */
.L_x_3:
[----:B------:R-:W-:Y:S01]  /*0240*/  MOV R3, UR5 ;  /* 0x0000000500037c02 */ /* 0x000fe20008000f00 */
[----:B------:R-:W-:-:S04]  /*0250*/  IMAD.U32 R2, RZ, RZ, UR4 ;  /* 0x00000004ff027e24 */ /* 0x000fc8000f8e00ff */
[----:B------:R-:W-:-:S05]  /*0260*/  IMAD.WIDE R2, R12, 0x4, R2 ;  /* 0x000000040c027825 */ /* 0x000fca00078e0202 */
[----:B------:R-:W2:Y:S04]  /*0270*/  LDG.E R24, desc[UR6][R2.64+-0x20] ;  /* 0xffffe00602187981 */ /* 0x000ea8000c1e1900 */
[----:B------:R-:W3:Y:S04]  /*0280*/  LDG.E R25, desc[UR6][R2.64+-0x1c] ;  /* 0xffffe40602197981 */ /* 0x000ee8000c1e1900 */
[----:B------:R-:W4:Y:S04]  /*0290*/  LDG.E R20, desc[UR6][R2.64+-0x18] ;  /* 0xffffe80602147981 */ /* 0x000f28000c1e1900 */
[----:B------:R-:W5:Y:S04]  /*02a0*/  LDG.E R19, desc[UR6][R2.64+-0x14] ;  /* 0xffffec0602137981 */ /* 0x000f68000c1e1900 */
[----:B------:R-:W5:Y:S04]  /*02b0*/  LDG.E R13, desc[UR6][R2.64+-0x10] ;  /* 0xfffff006020d7981 */ /* 0x000f68000c1e1900 */
[----:B------:R-:W5:Y:S04]  /*02c0*/  LDG.E R14, desc[UR6][R2.64+-0xc] ;  /* 0xfffff406020e7981 */ /* 0x000f68000c1e1900 */
[----:B------:R-:W5:Y:S04]  /*02d0*/  LDG.E R15, desc[UR6][R2.64+-0x8] ;  /* 0xfffff806020f7981 */ /* 0x000f68000c1e1900 */
[----:B------:R-:W5:Y:S04]  /*02e0*/  LDG.E R16, desc[UR6][R2.64+-0x4] ;  /* 0xfffffc0602107981 */ /* 0x000f68000c1e1900 */
[----:B------:R-:W5:Y:S04]  /*02f0*/  LDG.E R17, desc[UR6][R2.64] ;  /* 0x0000000602117981 */ /* 0x000f68000c1e1900 */
[----:B------:R-:W5:Y:S01]  /*0300*/  LDG.E R18, desc[UR6][R2.64+0x4] ;  /* 0x0000040602127981 */ /* 0x000f62000c1e1900 */
[C---:B--2---:R-:W-:Y:S01]  /*0310*/  FADD R11, R24.reuse, R11 ;  /* 0x0000000b180b7221 */ /* 0x044fe20000000000 */
[----:B------:R-:W-:-:S02]  /*0320*/  FFMA R24, R24, R24, R5 ;  /* 0x0000001818187223 */ /* 0x000fc40000000005 */
[----:B------:R-:W2:Y:S01]  /*0330*/  LDG.E R5, desc[UR6][R2.64+0x8] ;  /* 0x0000080602057981 */ /* 0x000ea2000c1e1900 */
[----:B---3--:R-:W-:Y:S01]  /*0340*/  FADD R27, R11, R25 ;  /* 0x000000190b1b7221 */ /* 0x008fe20000000000 */
[----:B------:R-:W-:Y:S02]  /*0350*/  FFMA R25, R25, R25, R24 ;  /* 0x0000001919197223 */ /* 0x000fe40000000018 */
[----:B------:R-:W3:Y:S01]  /*0360*/  LDG.E R11, desc[UR6][R2.64+0xc] ;  /* 0x00000c06020b7981 */ /* 0x000ee2000c1e1900 */
[----:B----4-:R-:W-:Y:S01]  /*0370*/  FADD R24, R27, R20 ;  /* 0x000000141b187221 */ /* 0x010fe20000000000 */
[----:B------:R-:W-:Y:S02]  /*0380*/  FFMA R26, R20, R20, R25 ;  /* 0x00000014141a7223 */ /* 0x000fe40000000019 */
[----:B------:R-:W4:Y:S01]  /*0390*/  LDG.E R20, desc[UR6][R2.64+0x10] ;  /* 0x0000100602147981 */ /* 0x000f22000c1e1900 */
[----:B-----5:R-:W-:Y:S01]  /*03a0*/  FADD R28, R24, R19 ;  /* 0x00000013181c7221 */ /* 0x020fe20000000000 */
[----:B------:R-:W-:-:S02]  /*03b0*/  FFMA R26, R19, R19, R26 ;  /* 0x00000013131a7223 */ /* 0x000fc4000000001a */
[----:B------:R-:W5:Y:S04]  /*03c0*/  LDG.E R24, desc[UR6][R2.64+0x14] ;  /* 0x0000140602187981 */ /* 0x000f68000c1e1900 */
[----:B------:R-:W5:Y:S04]  /*03d0*/  LDG.E R19, desc[UR6][R2.64+0x18] ;  /* 0x0000180602137981 */ /* 0x000f68000c1e1900 */
[----:B------:R0:W5:Y:S01]  /*03e0*/  LDG.E R25, desc[UR6][R2.64+0x1c] ;  /* 0x00001c0602197981 */ /* 0x000162000c1e1900 */
[----:B------:R-:W-:Y:S01]  /*03f0*/  FADD R27, R28, R13 ;  /* 0x0000000d1c1b7221 */ /* 0x000fe20000000000 */
[----:B------:R-:W-:Y:S01]  /*0400*/  FFMA R13, R13, R13, R26 ;  /* 0x0000000d0d0d7223 */ /* 0x000fe2000000001a */
[----:B------:R-:W-:-:S02]  /*0410*/  IADD3 R10, PT, PT, R10, 0x10, RZ ;  /* 0x000000100a0a7810 */ /* 0x000fc40007ffe0ff */
[----:B------:R-:W-:Y:S01]  /*0420*/  FADD R26, R27, R14 ;  /* 0x0000000e1b1a7221 */ /* 0x000fe20000000000 */
[----:B------:R-:W-:Y:S01]  /*0430*/  FFMA R14, R14, R14, R13 ;  /* 0x0000000e0e0e7223 */ /* 0x000fe2000000000d */
[----:B------:R-:W-:Y:S02]  /*0440*/  ISETP.NE.AND P3, PT, R10, RZ, PT ;  /* 0x000000ff0a00720c */ /* 0x000fe40003f65270 */
[----:B------:R-:W-:Y:S01]  /*0450*/  FADD R13, R26, R15 ;  /* 0x0000000f1a0d7221 */ /* 0x000fe20000000000 */
[----:B------:R-:W-:Y:S01]  /*0460*/  FFMA R15, R15, R15, R14 ;  /* 0x0000000f0f0f7223 */ /* 0x000fe2000000000e */
[----:B------:R-:W-:Y:S02]  /*0470*/  IADD3 R12, PT, PT, R12, 0x10, RZ ;  /* 0x000000100c0c7810 */ /* 0x000fe40007ffe0ff */
[----:B------:R-:W-:Y:S01]  /*0480*/  FADD R14, R13, R16 ;  /* 0x000000100d0e7221 */ /* 0x000fe20000000000 */
[----:B------:R-:W-:-:S03]  /*0490*/  FFMA R16, R16, R16, R15 ;  /* 0x0000001010107223 */ /* 0x000fc6000000000f */
[----:B------:R-:W-:Y:S01]  /*04a0*/  FADD R13, R14, R17 ;  /* 0x000000110e0d7221 */ /* 0x000fe20000000000 */
[----:B------:R-:W-:-:S03]  /*04b0*/  FFMA R17, R17, R17, R16 ;  /* 0x0000001111117223 */ /* 0x000fc60000000010 */
[----:B0-----:R-:W-:Y:S01]  /*04c0*/  FADD R2, R13, R18 ;  /* 0x000000120d027221 */ /* 0x001fe20000000000 */
[----:B------:R-:W-:-:S03]  /*04d0*/  FFMA R18, R18, R18, R17 ;  /* 0x0000001212127223 */ /* 0x000fc60000000011 */
[----:B--2---:R-:W-:Y:S01]  /*04e0*/  FADD R2, R2, R5 ;  /* 0x0000000502027221 */ /* 0x004fe20000000000 */
[----:B------:R-:W-:-:S03]  /*04f0*/  FFMA R18, R5, R5, R18 ;  /* 0x0000000505127223 */ /* 0x000fc60000000012 */
[----:B---3--:R-:W-:Y:S01]  /*0500*/  FADD R3, R2, R11 ;  /* 0x0000000b02037221 */ /* 0x008fe20000000000 */
[----:B------:R-:W-:-:S03]  /*0510*/  FFMA R11, R11, R11, R18 ;  /* 0x0000000b0b0b7223 */ /* 0x000fc60000000012 */
[----:B----4-:R-:W-:Y:S01]  /*0520*/  FADD R3, R3, R20 ;  /* 0x0000001403037221 */ /* 0x010fe20000000000 */
[----:B------:R-:W-:-:S03]  /*0530*/  FFMA R11, R20, R20, R11 ;  /* 0x00000014140b7223 */ /* 0x000fc6000000000b */
[----:B-----5:R-:W-:Y:S01]  /*0540*/  FADD R2, R3, R24 ;  /* 0x0000001803027221 */ /* 0x020fe20000000000 */
[----:B------:R-:W-:-:S03]  /*0550*/  FFMA R24, R24, R24, R11 ;  /* 0x0000001818187223 */ /* 0x000fc6000000000b */
[----:B------:R-:W-:Y:S01]  /*0560*/  FADD R2, R2, R19 ;  /* 0x0000001302027221 */ /* 0x000fe20000000000 */
[----:B------:R-:W-:-:S03]  /*0570*/  FFMA R24, R19, R19, R24 ;  /* 0x0000001313187223 */ /* 0x000fc60000000018 */
[----:B------:R-:W-:Y:S01]  /*0580*/  FADD R11, R2, R25 ;  /* 0x00000019020b7221 */ /* 0x000fe20000000000 */
[----:B------:R-:W-:Y:S01]  /*0590*/  FFMA R5, R25, R25, R24 ;  /* 0x0000001919057223 */ /* 0x000fe20000000018 */
[----:B------:R-:W-:Y:S06]  /*05a0*/  @P3 BRA `(.L_x_3) ;  /* 0xfffffffc00243947 */ /* 0x000fec000383ffff */
[----:B------:R-:W-:-:S07]  /*05b0*/  MOV R10, R6 ;  /* 0x00000006000a7202 */ /* 0x000fce0000000f00 */
.L_x_2:
[----:B------:R-:W-:-:S13]  /*05c0*/  ISETP.NE.AND P3, PT, R21, RZ, PT ;  /* 0x000000ff1500720c */ /* 0x000fda0003f65270 */
[----:B------:R-:W-:Y:S05]  /*05d0*/  @!P3 BRA `(.L_x_4) ;  /* 0x000000040004b947 */ /* 0x000fea0003800000 */
[----:B------:R-:W-:Y:S01]  /*05e0*/  ISETP.NE.AND P3, PT, R22, RZ, PT ;  /* 0x000000ff1600720c */ /* 0x000fe20003f65270 */
[----:B------:R-:W-:-:S12]  /*05f0*/  @!P0 BRA `(.L_x_5) ;  /* 0x0000000000708947 */ /* 0x000fd80003800000 */
[----:B------:R-:W0:Y:S01]  /*0600*/  LDC.64 R2, c[0x0][0x380] ;  /* 0x0000e000ff027b82 */ /* 0x000e220000000a00 */
[----:B------:R-:W-:-:S05]  /*0610*/  IADD3 R13, PT, PT, R9, R10, RZ ;  /* 0x0000000a090d7210 */ /* 0x000fca0007ffe0ff */
[----:B0-----:R-:W-:-:S05]  /*0620*/  IMAD.WIDE R2, R13, 0x4, R2 ;  /* 0x000000040d027825 */ /* 0x001fca00078e0202 */
[----:B------:R-:W2:Y:S04]  /*0630*/  LDG.E R16, desc[UR6][R2.64] ;  /* 0x0000000602107981 */ /* 0x000ea8000c1e1900 */
[----:B------:R-:W3:Y:S04]  /*0640*/  LDG.E R18, desc[UR6][R2.64+0x4] ;  /* 0x0000040602127981 */ /* 0x000ee8000c1e1900 */
[----:B------:R-:W4:Y:S04]  /*0650*/  LDG.E R20, desc[UR6][R2.64+0x8] ;  /* 0x0000080602147981 */ /* 0x000f28000c1e1900 */
[----:B------:R-:W5:Y:S04]  /*0660*/  LDG.E R24, desc[UR6][R2.64+0xc] ;  /* 0x00000c0602187981 */ /* 0x000f68000c1e1900 */
[----:B------:R-:W5:Y:S04]  /*0670*/  LDG.E R14, desc[UR6][R2.64+0x10] ;  /* 0x00001006020e7981 */ /* 0x000f68000c1e1900 */
[----:B------:R-:W5:Y:S04]  /*0680*/  LDG.E R13, desc[UR6][R2.64+0x14] ;  /* 0x00001406020d7981 */ /* 0x000f68000c1e1900 */
[----:B------:R-:W5:Y:S04]  /*0690*/  LDG.E R12, desc[UR6][R2.64+0x18] ;  /* 0x00001806020c7981 */ /* 0x000f68000c1e1900 */
[----:B------:R0:W5:Y:S01]  /*06a0*/  LDG.E R15, desc[UR6][R2.64+0x1c] ;  /* 0x00001c06020f7981 */ /* 0x000162000c1e1900 */
[----:B------:R-:W-:-:S02]  /*06b0*/  VIADD R10, R10, 0x8 ;  /* 0x000000080a0a7836 */ /* 0x000fc40000000000 */
        /* <DEDUP_REMOVED lines=10> */
[----:B0-----:R-:W-:Y:S01]  /*0760*/  FADD R3, R16, R13 ;  /* 0x0000000d10037221 */ /* 0x001fe20000000000 */
[----:B------:R-:W-:-:S03]  /*0770*/  FFMA R13, R13, R13, R14 ;  /* 0x0000000d0d0d7223 */ /* 0x000fc6000000000e */
[----:B------:R-:W-:Y:S01]  /*0780*/  FADD R2, R3, R12 ;  /* 0x0000000c03027221 */ /* 0x000fe20000000000 */
[----:B------:R-:W-:-:S03]  /*0790*/  FFMA R12, R12, R12, R13 ;  /* 0x0000000c0c0c7223 */ /* 0x000fc6000000000d */
[----:B------:R-:W-:Y:S01]  /*07a0*/  FADD R11, R2, R15 ;  /* 0x0000000f020b7221 */ /* 0x000fe20000000000 */
[----:B------:R-:W-:-:S07]  /*07b0*/  FFMA R5, R15, R15, R12 ;  /* 0x0000000f0f057223 */ /* 0x000fce000000000c */
.L_x_5:
        /* <DEDUP_REMOVED lines=9> */
[----:B------:R-:W5:Y:S01]  /*0850*/  LDG.E R18, desc[UR6][R2.64+0xc] ;  /* 0x00000c0602127981 */ /* 0x000f62000c1e1900 */
[----:B------:R-:W-:Y:S01]  /*0860*/  IADD3 R10, PT, PT, R10, 0x4, RZ ;  /* 0x000000040a0a7810 */ /* 0x000fe20007ffe0ff */
[----:B--2---:R-:W-:Y:S01]  /*0870*/  FADD R11, R11, R12 ;  /* 0x0000000c0b0b7221 */ /* 0x004fe20000000000 */
[----:B------:R-:W-:-:S03]  /*0880*/  FFMA R5, R12, R12, R5 ;  /* 0x0000000c0c057223 */ /* 0x000fc60000000005 */
[----:B---3--:R-:W-:Y:S01]  /*0890*/  FADD R11, R11, R14 ;  /* 0x0000000e0b0b7221 */ /* 0x008fe20000000000 */
[----:B------:R-:W-:-:S03]  /*08a0*/  FFMA R5, R14, R14, R5 ;  /* 0x0000000e0e057223 */ /* 0x000fc60000000005 */
[----:B----4-:R-:W-:Y:S01]  /*08b0*/  FADD R11, R11, R16 ;  /* 0x000000100b0b7221 */ /* 0x010fe20000000000 */
[----:B------:R-:W-:-:S03]  /*08c0*/  FFMA R5, R16, R16, R5 ;  /* 0x0000001010057223 */ /* 0x000fc60000000005 */
[----:B-----5:R-:W-:Y:S01]  /*08d0*/  FADD R11, R11, R18 ;  /* 0x000000120b0b7221 */ /* 0x020fe20000000000 */
[----:B------:R-:W-:-:S07]  /*08e0*/  FFMA R5, R18, R18, R5 ;  /* 0x0000001212057223 */ /* 0x000fce0000000005 */
.L_x_6:
[----:B------:R-:W-:Y:S05]  /*08f0*/  @!P3 BRA `(.L_x_4) ;  /* 0x00000000003cb947 */ /* 0x000fea0003800000 */
[----:B------:R-:W0:Y:S01]  /*0900*/  LDC.64 R2, c[0x0][0x380] ;  /* 0x0000e000ff027b82 */ /* 0x000e220000000a00 */
[----:B------:R-:W-:-:S05]  /*0910*/  IADD3 R9, PT, PT, R9, R10, RZ ;  /* 0x0000000a09097210 */ /* 0x000fca0007ffe0ff */
[----:B0-----:R-:W-:-:S05]  /*0920*/  IMAD.WIDE R2, R9, 0x4, R2 ;  /* 0x0000000409027825 */ /* 0x001fca00078e0202 */
[----:B------:R-:W2:Y:S01]  /*0930*/  LDG.E R10, desc[UR6][R2.64] ;  /* 0x00000006020a7981 */ /* 0x000ea2000c1e1900 */
[----:B------:R-:W-:Y:S01]  /*0940*/  ISETP.NE.AND P3, PT, R23, 0x1, PT ;  /* 0x000000011700780c */ /* 0x000fe20003f65270 */
[----:B--2---:R-:W-:Y:S01]  /*0950*/  FADD R11, R11, R10 ;  /* 0x0000000a0b0b7221 */ /* 0x004fe20000000000 */
[----:B------:R-:W-:-:S11]  /*0960*/  FFMA R5, R10, R10, R5 ;  /* 0x0000000a0a057223 */ /* 0x000fd60000000005 */
[----:B------:R-:W-:Y:S05]  /*0970*/  @!P3 BRA `(.L_x_4) ;  /* 0x00000000001cb947 */ /* 0x000fea0003800000 */
[----:B------:R-:W-:Y:S01]  /*0980*/  ISETP.NE.AND P3, PT, R23, 0x2, PT ;  /* 0x000000021700780c */ /* 0x000fe20003f65270 */
[----:B------:R-:W2:-:S12]  /*0990*/  LDG.E R10, desc[UR6][R2.64+0x4] ;  /* 0x00000406020a7981 */ /* 0x000e98000c1e1900 */
[----:B------:R-:W3:Y:S01]  /*09a0*/  @P3 LDG.E R12, desc[UR6][R2.64+0x8] ;  /* 0x00000806020c3981 */ /* 0x000ee2000c1e1900 */
[----:B--2---:R-:W-:Y:S01]  /*09b0*/  FADD R11, R11, R10 ;  /* 0x0000000a0b0b7221 */ /* 0x004fe20000000000 */
[----:B------:R-:W-:-:S03]  /*09c0*/  FFMA R5, R10, R10, R5 ;  /* 0x0000000a0a057223 */ /* 0x000fc60000000005 */
[----:B---3--:R-:W-:Y:S01]  /*09d0*/  @P3 FADD R11, R11, R12 ;  /* 0x0000000c0b0b3221 */ /* 0x008fe20000000000 */
[----:B------:R-:W-:-:S07]  /*09e0*/  @P3 FFMA R5, R12, R12, R5 ;  /* 0x0000000c0c053223 */ /* 0x000fce0000000005 */
.L_x_4:
[----:B------:R-:W-:Y:S05]  /*09f0*/  @P2 BRA `(.L_x_7) ;  /* 0xfffffff400e82947 */ /* 0x000fea000383ffff */
.L_x_1:
[----:B------:R-:W-:-:S05]  /*0a00*/  IMAD R3, R0, UR8, RZ ;  /* 0x0000000800037c24 */ /* 0x000fca000f8e02ff */
[----:B------:R-:W-:-:S04]  /*0a10*/  I2FP.F32.S32 R3, R3 ;  /* 0x0000000300037245 */ /* 0x000fc80000201400 */
[----:B------:R-:W0:Y:S08]  /*0a20*/  MUFU.RCP R0, R3 ;  /* 0x0000000300007308 */ /* 0x000e300000001000 */
[----:B------:R-:W1:Y:S01]  /*0a30*/  FCHK P0, R11, R3 ;  /* 0x000000030b007302 */ /* 0x000e620000000000 */
[----:B0-----:R-:W-:-:S04]  /*0a40*/  FFMA R7, -R3, R0, 1 ;  /* 0x3f80000003077423 */ /* 0x001fc80000000100 */
[----:B------:R-:W-:-:S04]  /*0a50*/  FFMA R0, R0, R7, R0 ;  /* 0x0000000700007223 */ /* 0x000fc80000000000 */
[----:B------:R-:W-:-:S04]  /*0a60*/  FFMA R2, R0, R11, RZ ;  /* 0x0000000b00027223 */ /* 0x000fc800000000ff */
[----:B------:R-:W-:-:S04]  /*0a70*/  FFMA R7, -R3, R2, R11 ;  /* 0x0000000203077223 */ /* 0x000fc8000000010b */
[----:B------:R-:W-:Y:S01]  /*0a80*/  FFMA R2, R0, R7, R2 ;  /* 0x0000000700027223 */ /* 0x000fe20000000002 */
[----:B-1----:R-:W-:Y:S06]  /*0a90*/  @!P0 BRA `(.L_x_8) ;  /* 0x0000000000108947 */ /* 0x002fec0003800000 */
[----:B------:R-:W-:Y:S02]  /*0aa0*/  MOV R0, R11 ;  /* 0x0000000b00007202 */ /* 0x000fe40000000f00 */
[----:B------:R-:W-:-:S07]  /*0ab0*/  MOV R6, 0xad0 ;  /* 0x00000ad000067802 */ /* 0x000fce0000000f00 */
[----:B------:R-:W-:Y:S05]  /*0ac0*/  CALL.REL.NOINC `($__internal_0_$__cuda_sm3x_div_rn_noftz_f32_slowpath) ;  /* 0x0000000000547944 */ /* 0x000fea0003c00000 */
[----:B------:R-:W-:-:S07]  /*0ad0*/  MOV R2, R0 ;  /* 0x0000000000027202 */ /* 0x000fce0000000f00 */
.L_x_8:
        /* <DEDUP_REMOVED lines=8> */
[----:B------:R-:W-:Y:S01]  /*0b60*/  IMAD.MOV.U32 R0, RZ, RZ, R5 ;  /* 0x000000ffff007224 */ /* 0x000fe200078e0005 */
[----:B------:R-:W-:-:S07]  /*0b70*/  MOV R6, 0xb90 ;  /* 0x00000b9000067802 */ /* 0x000fce0000000f00 */
[----:B------:R-:W-:Y:S05]  /*0b80*/  CALL.REL.NOINC `($__internal_0_$__cuda_sm3x_div_rn_noftz_f32_slowpath) ;  /* 0x0000000000247944 */ /* 0x000fea0003c00000 */
[----:B------:R-:W-:-:S07]  /*0b90*/  MOV R11, R0 ;  /* 0x00000000000b7202 */ /* 0x000fce0000000f00 */
.L_x_9:
[----:B------:R-:W0:Y:S01]  /*0ba0*/  LDC.64 R6, c[0x0][0x388] ;  /* 0x0000e200ff067b82 */ /* 0x000e220000000a00 */
[----:B------:R-:W-:-:S07]  /*0bb0*/  FFMA R11, -R2, R2, R11 ;  /* 0x00000002020b7223 */ /* 0x000fce000000010b */
[----:B------:R-:W1:Y:S01]  /*0bc0*/  LDC.64 R8, c[0x0][0x390] ;  /* 0x0000e400ff087b82 */ /* 0x000e620000000a00 */
[----:B0-----:R-:W-:-:S05]  /*0bd0*/  IMAD.WIDE.U32 R6, R4, 0x4, R6 ;  /* 0x0000000404067825 */ /* 0x001fca00078e0006 */
[----:B------:R-:W-:Y:S01]  /*0be0*/  STG.E desc[UR6][R6.64], R2 ;  /* 0x0000000206007986 */ /* 0x000fe2000c101906 */
[----:B-1----:R-:W-:-:S05]  /*0bf0*/  IMAD.WIDE.U32 R4, R4, 0x4, R8 ;  /* 0x0000000404047825 */ /* 0x002fca00078e0008 */
[----:B------:R-:W-:Y:S01]  /*0c00*/  STG.E desc[UR6][R4.64], R11 ;  /* 0x0000000b04007986 */ /* 0x000fe2000c101906 */
[----:B------:R-:W-:Y:S05]  /*0c10*/  EXIT ;  /* 0x000000000000794d */ /* 0x000fea0003800000 */
        .weak           $__internal_0_$__cuda_sm3x_div_rn_noftz_f32_slowpath
        .type           $__internal_0_$__cuda_sm3x_div_rn_noftz_f32_slowpath,@function
        .size           $__internal_0_$__cuda_sm3x_div_rn_noftz_f32_slowpath,(.L_x_19 - $__internal_0_$__cuda_sm3x_div_rn_noftz_f32_slowpath)
$__internal_0_$__cuda_sm3x_div_rn_noftz_f32_slowpath:
[----:B------:R-:W-:Y:S02]  /*0c20*/  SHF.R.U32.HI R8, RZ, 0x17, R3 ;  /* 0x00000017ff087819 */ /* 0x000fe40000011603 */
[----:B------:R-:W-:Y:S02]  /*0c30*/  SHF.R.U32.HI R7, RZ, 0x17, R0 ;  /* 0x00000017ff077819 */ /* 0x000fe40000011600 */
[----:B------:R-:W-:Y:S02]  /*0c40*/  LOP3.LUT R14, R8, 0xff, RZ, 0xc0, !PT ;  /* 0x000000ff080e7812 */ /* 0x000fe400078ec0ff */
[----:B------:R-:W-:Y:S02]  /*0c50*/  LOP3.LUT R12, R7, 0xff, RZ, 0xc0, !PT ;  /* 0x000000ff070c7812 */ /* 0x000fe400078ec0ff */
[----:B------:R-:W-:Y:S02]  /*0c60*/  IADD3 R10, PT, PT, R14, -0x1, RZ ;  /* 0xffffffff0e0a7810 */ /* 0x000fe40007ffe0ff */
[----:B------:R-:W-:-:S02]  /*0c70*/  IADD3 R9, PT, PT, R12, -0x1, RZ ;  /* 0xffffffff0c097810 */ /* 0x000fc40007ffe0ff */
[----:B------:R-:W-:Y:S02]  /*0c80*/  ISETP.GT.U32.AND P0, PT, R10, 0xfd, PT ;  /* 0x000000fd0a00780c */ /* 0x000fe40003f04070 */
[----:B------:R-:W-:Y:S02]  /*0c90*/  MOV R7, R3 ;  /* 0x0000000300077202 */ /* 0x000fe40000000f00 */
[----:B------:R-:W-:-:S13]  /*0ca0*/  ISETP.GT.U32.OR P0, PT, R9, 0xfd, P0 ;  /* 0x000000fd0900780c */ /* 0x000fda0000704470 */
[----:B------:R-:W-:Y:S01]  /*0cb0*/  @!P0 MOV R8, RZ ;  /* 0x000000ff00088202 */ /* 0x000fe20000000f00 */
[----:B------:R-:W-:Y:S06]  /*0cc0*/  @!P0 BRA `(.L_x_10) ;  /* 0x00000000005c8947 */ /* 0x000fec0003800000 */
[----:B------:R-:W-:Y:S02]  /*0cd0*/  FSETP.GTU.FTZ.AND P0, PT, |R0|, +INF , PT ;  /* 0x7f8000000000780b */ /* 0x000fe40003f1c200 */
[----:B------:R-:W-:-:S04]  /*0ce0*/  FSETP.GTU.FTZ.AND P1, PT, |R3|, +INF , PT ;  /* 0x7f8000000300780b */ /* 0x000fc80003f3c200 */
[----:B------:R-:W-:-:S13]  /*0cf0*/  PLOP3.LUT P0, PT, P0, P1, PT, 0xf8, 0x8f ;  /* 0x00000000008f781c */ /* 0x000fda0000703f70 */
[----:B------:R-:W-:Y:S05]  /*0d00*/  @P0 BRA `(.L_x_11) ;  /* 0x0000000400440947 */ /* 0x000fea0003800000 */
[----:B------:R-:W-:-:S13]  /*0d10*/  LOP3.LUT P0, RZ, R7, 0x7fffffff, R0, 0xc8, !PT ;  /* 0x7fffffff07ff7812 */ /* 0x000fda000780c800 */
[----:B------:R-:W-:Y:S05]  /*0d20*/  @!P0 BRA `(.L_x_12) ;  /* 0x0000000400348947 */ /* 0x000fea0003800000 */
[C---:B------:R-:W-:Y:S02]  /*0d30*/  FSETP.NEU.FTZ.AND P1, PT, |R0|.reuse, +INF , PT ;  /* 0x7f8000000000780b */ /* 0x040fe40003f3d200 */
[----:B------:R-:W-:Y:S02]  /*0d40*/  FSETP.NEU.FTZ.AND P2, PT, |R3|, +INF , PT ;  /* 0x7f8000000300780b */ /* 0x000fe40003f5d200 */
[----:B------:R-:W-:-:S11]  /*0d50*/  FSETP.NEU.FTZ.AND P0, PT, |R0|, +INF , PT ;  /* 0x7f8000000000780b */ /* 0x000fd60003f1d200 */
[----:B------:R-:W-:Y:S05]  /*0d60*/  @!P2 BRA !P1, `(.L_x_12) ;  /* 0x000000040024a947 */ /* 0x000fea0004800000 */
[----:B------:R-:W-:-:S04]  /*0d70*/  LOP3.LUT P1, RZ, R0, 0x7fffffff, RZ, 0xc0, !PT ;  /* 0x7fffffff00ff7812 */ /* 0x000fc8000782c0ff */
[----:B------:R-:W-:-:S13]  /*0d80*/  PLOP3.LUT P1, PT, P2, P1, PT, 0x2f, 0xf2 ;  /* 0x0000000000f2781c */ /* 0x000fda0001722577 */
[----:B------:R-:W-:Y:S05]  /*0d90*/  @P1 BRA `(.L_x_13) ;  /* 0x0000000400101947 */ /* 0x000fea0003800000 */
[----:B------:R-:W-:-:S04]  /*0da0*/  LOP3.LUT P1, RZ, R7, 0x7fffffff, RZ, 0xc0, !PT ;  /* 0x7fffffff07ff7812 */ /* 0x000fc8000782c0ff */
[----:B------:R-:W-:-:S13]  /*0db0*/  PLOP3.LUT P0, PT, P0, P1, PT, 0x2f, 0xf2 ;  /* 0x0000000000f2781c */ /* 0x000fda0000702577 */
[----:B------:R-:W-:Y:S05]  /*0dc0*/  @P0 BRA `(.L_x_14) ;  /* 0x0000000000f80947 */ /* 0x000fea0003800000 */
[----:B------:R-:W-:Y:S02]  /*0dd0*/  ISETP.GE.AND P0, PT, R9, RZ, PT ;  /* 0x000000ff0900720c */ /* 0x000fe40003f06270 */
[----:B------:R-:W-:-:S11]  /*0de0*/  ISETP.GE.AND P1, PT, R10, RZ, PT ;  /* 0x000000ff0a00720c */ /* 0x000fd60003f26270 */
[----:B------:R-:W-:Y:S01]  /*0df0*/  @P0 IMAD.MOV.U32 R8, RZ, RZ, RZ ;  /* 0x000000ffff080224 */ /* 0x000fe200078e00ff */
[----:B------:R-:W-:Y:S01]  /*0e00*/  @!P0 MOV R8, 0xffffffc0 ;  /* 0xffffffc000088802 */ /* 0x000fe20000000f00 */
[----:B------:R-:W-:Y:S01]  /*0e10*/  @!P0 FFMA R0, R0, 1.84467440737095516160e+19, RZ ;  /* 0x5f80000000008823 */ /* 0x000fe200000000ff */
[----:B------:R-:W-:Y:S02]  /*0e20*/  @!P1 FFMA R7, R3, 1.84467440737095516160e+19, RZ ;  /* 0x5f80000003079823 */ /* 0x000fe400000000ff */
[----:B------:R-:W-:-:S07]  /*0e30*/  @!P1 IADD3 R8, PT, PT, R8, 0x40, RZ ;  /* 0x0000004008089810 */ /* 0x000fce0007ffe0ff */
.L_x_10:
[----:B------:R-:W-:-:S04]  /*0e40*/  LEA R10, R14, 0xc0800000, 0x17 ;  /* 0xc08000000e0a7811 */ /* 0x000fc800078eb8ff */
[----:B------:R-:W-:Y:S02]  /*0e50*/  IADD3 R10, PT, PT, -R10, R7, RZ ;  /* 0x000000070a0a7210 */ /* 0x000fe40007ffe1ff */
[----:B------:R-:W-:Y:S02]  /*0e60*/  IADD3 R7, PT, PT, R12, -0x7f, RZ ;  /* 0xffffff810c077810 */ /* 0x000fe40007ffe0ff */
[----:B------:R-:W0:Y:S01]  /*0e70*/  MUFU.RCP R9, R10 ;  /* 0x0000000a00097308 */ /* 0x000e220000001000 */
[----:B------:R-:W-:Y:S02]  /*0e80*/  FADD.FTZ R11, -R10, -RZ ;  /* 0x800000ff0a0b7221 */ /* 0x000fe40000010100 */
[----:B------:R-:W-:Y:S02]  /*0e90*/  IMAD R0, R7, -0x800000, R0 ;  /* 0xff80000007007824 */ /* 0x000fe400078e0200 */
[----:B0-----:R-:W-:-:S04]  /*0ea0*/  FFMA R12, R9, R11, 1 ;  /* 0x3f800000090c7423 */ /* 0x001fc8000000000b */
[----:B------:R-:W-:-:S04]  /*0eb0*/  FFMA R16, R9, R12, R9 ;  /* 0x0000000c09107223 */ /* 0x000fc80000000009 */
[----:B------:R-:W-:-:S04]  /*0ec0*/  FFMA R9, R0, R16, RZ ;  /* 0x0000001000097223 */ /* 0x000fc800000000ff */
[----:B------:R-:W-:-:S04]  /*0ed0*/  FFMA R12, R11, R9, R0 ;  /* 0x000000090b0c7223 */ /* 0x000fc80000000000 */
[----:B------:R-:W-:Y:S01]  /*0ee0*/  FFMA R13, R16, R12, R9 ;  /* 0x0000000c100d7223 */ /* 0x000fe20000000009 */
[----:B------:R-:W-:-:S03]  /*0ef0*/  IADD3 R9, PT, PT, R7, 0x7f, -R14 ;  /* 0x0000007f07097810 */ /* 0x000fc60007ffe80e */
[----:B------:R-:W-:Y:S01]  /*0f00*/  FFMA R12, R11, R13, R0 ;  /* 0x0000000d0b0c7223 */ /* 0x000fe20000000000 */
[----:B------:R-:W-:-:S03]  /*0f10*/  IADD3 R9, PT, PT, R9, R8, RZ ;  /* 0x0000000809097210 */ /* 0x000fc60007ffe0ff */
[----:B------:R-:W-:-:S05]  /*0f20*/  FFMA R0, R16, R12, R13 ;  /* 0x0000000c10007223 */ /* 0x000fca000000000d */
[----:B------:R-:W-:-:S04]  /*0f30*/  SHF.R.U32.HI R7, RZ, 0x17, R0 ;  /* 0x00000017ff077819 */ /* 0x000fc80000011600 */
[----:B------:R-:W-:-:S05]  /*0f40*/  LOP3.LUT R7, R7, 0xff, RZ, 0xc0, !PT ;  /* 0x000000ff07077812 */ /* 0x000fca00078ec0ff */
[----:B------:R-:W-:-:S05]  /*0f50*/  IMAD.IADD R11, R7, 0x1, R9 ;  /* 0x00000001070b7824 */ /* 0x000fca00078e0209 */
[----:B------:R-:W-:-:S04]  /*0f60*/  IADD3 R7, PT, PT, R11, -0x1, RZ ;  /* 0xffffffff0b077810 */ /* 0x000fc80007ffe0ff */
[----:B------:R-:W-:-:S13]  /*0f70*/  ISETP.GE.U32.AND P0, PT, R7, 0xfe, PT ;  /* 0x000000fe0700780c */ /* 0x000fda0003f06070 */
[----:B------:R-:W-:Y:S05]  /*0f80*/  @!P0 BRA `(.L_x_15) ;  /* 0x0000000000808947 */ /* 0x000fea0003800000 */
[----:B------:R-:W-:-:S13]  /*0f90*/  ISETP.GT.AND P0, PT, R11, 0xfe, PT ;  /* 0x000000fe0b00780c */ /* 0x000fda0003f04270 */
[----:B------:R-:W-:Y:S05]  /*0fa0*/  @P0 BRA `(.L_x_16) ;  /* 0x00000000006c0947 */ /* 0x000fea0003800000 */
[----:B------:R-:W-:-:S13]  /*0fb0*/  ISETP.GE.AND P0, PT, R11, 0x1, PT ;  /* 0x000000010b00780c */ /* 0x000fda0003f06270 */
[----:B------:R-:W-:Y:S05]  /*0fc0*/  @P0 BRA `(.L_x_17) ;  /* 0x0000000000980947 */ /* 0x000fea0003800000 */
[----:B------:R-:W-:Y:S02]  /*0fd0*/  ISETP.GE.AND P0, PT, R11, -0x18, PT ;  /* 0xffffffe80b00780c */ /* 0x000fe40003f06270 */
[----:B------:R-:W-:-:S11]  /*0fe0*/  LOP3.LUT R0, R0, 0x80000000, RZ, 0xc0, !PT ;  /* 0x8000000000007812 */ /* 0x000fd600078ec0ff */
[----:B------:R-:W-:Y:S05]  /*0ff0*/  @!P0 BRA `(.L_x_17) ;  /* 0x00000000008c8947 */ /* 0x000fea0003800000 */
[CCC-:B------:R-:W-:Y:S01]  /*1000*/  FFMA.RZ R7, R16.reuse, R12.reuse, R13.reuse ;  /* 0x0000000c10077223 */ /* 0x1c0fe2000000c00d */
[C---:B------:R-:W-:Y:S01]  /*1010*/  IADD3 R10, PT, PT, R11.reuse, 0x20, RZ ;  /* 0x000000200b0a7810 */ /* 0x040fe20007ffe0ff */
[CCC-:B------:R-:W-:Y:S01]  /*1020*/  FFMA.RM R8, R16.reuse, R12.reuse, R13.reuse ;  /* 0x0000000c10087223 */ /* 0x1c0fe2000000400d */
[----:B------:R-:W-:Y:S02]  /*1030*/  ISETP.NE.AND P2, PT, R11, RZ, PT ;  /* 0x000000ff0b00720c */ /* 0x000fe40003f45270 */
[----:B------:R-:W-:Y:S01]  /*1040*/  LOP3.LUT R9, R7, 0x7fffff, RZ, 0xc0, !PT ;  /* 0x007fffff07097812 */ /* 0x000fe200078ec0ff */
[----:B------:R-:W-:Y:S01]  /*1050*/  FFMA.RP R7, R16, R12, R13 ;  /* 0x0000000c10077223 */ /* 0x000fe2000000800d */
[----:B------:R-:W-:Y:S02]  /*1060*/  ISETP.NE.AND P1, PT, R11, RZ, PT ;  /* 0x000000ff0b00720c */ /* 0x000fe40003f25270 */
[----:B------:R-:W-:Y:S02]  /*1070*/  LOP3.LUT R9, R9, 0x800000, RZ, 0xfc, !PT ;  /* 0x0080000009097812 */ /* 0x000fe400078efcff */
[----:B------:R-:W-:-:S02]  /*1080*/  IADD3 R11, PT, PT, -R11, RZ, RZ ;  /* 0x000000ff0b0b7210 */ /* 0x000fc40007ffe1ff */
[----:B------:R-:W-:Y:S02]  /*1090*/  SHF.L.U32 R10, R9, R10, RZ ;  /* 0x0000000a090a7219 */ /* 0x000fe400000006ff */
[----:B------:R-:W-:Y:S02]  /*10a0*/  FSETP.NEU.FTZ.AND P0, PT, R7, R8, PT ;  /* 0x000000080700720b */ /* 0x000fe40003f1d000 */
[----:B------:R-:W-:Y:S02]  /*10b0*/  SEL R8, R11, RZ, P2 ;  /* 0x000000ff0b087207 */ /* 0x000fe40001000000 */
[----:B------:R-:W-:Y:S02]  /*10c0*/  ISETP.NE.AND P1, PT, R10, RZ, P1 ;  /* 0x000000ff0a00720c */ /* 0x000fe40000f25270 */
[----:B------:R-:W-:Y:S02]  /*10d0*/  SHF.R.U32.HI R8, RZ, R8, R9 ;  /* 0x00000008ff087219 */ /* 0x000fe40000011609 */
[----:B------:R-:W-:-:S02]  /*10e0*/  PLOP3.LUT P0, PT, P0, P1, PT, 0xf8, 0x8f ;  /* 0x00000000008f781c */ /* 0x000fc40000703f70 */
[----:B------:R-:W-:Y:S02]  /*10f0*/  SHF.R.U32.HI R10, RZ, 0x1, R8 ;  /* 0x00000001ff0a7819 */ /* 0x000fe40000011608 */
[----:B------:R-:W-:-:S04]  /*1100*/  SEL R7, RZ, 0x1, !P0 ;  /* 0x00000001ff077807 */ /* 0x000fc80004000000 */
[----:B------:R-:W-:-:S04]  /*1110*/  LOP3.LUT R7, R7, 0x1, R10, 0xf8, !PT ;  /* 0x0000000107077812 */ /* 0x000fc800078ef80a */
[----:B------:R-:W-:-:S04]  /*1120*/  LOP3.LUT R7, R7, R8, RZ, 0xc0, !PT ;  /* 0x0000000807077212 */ /* 0x000fc800078ec0ff */
[----:B------:R-:W-:-:S04]  /*1130*/  IADD3 R7, PT, PT, R10, R7, RZ ;  /* 0x000000070a077210 */ /* 0x000fc80007ffe0ff */
[----:B------:R-:W-:Y:S01]  /*1140*/  LOP3.LUT R0, R7, R0, RZ, 0xfc, !PT ;  /* 0x0000000007007212 */ /* 0x000fe200078efcff */
[----:B------:R-:W-:Y:S06]  /*1150*/  BRA `(.L_x_17) ;  /* 0x0000000000347947 */ /* 0x000fec0003800000 */
.L_x_16:
[----:B------:R-:W-:-:S04]  /*1160*/  LOP3.LUT R0, R0, 0x80000000, RZ, 0xc0, !PT ;  /* 0x8000000000007812 */ /* 0x000fc800078ec0ff */
[----:B------:R-:W-:Y:S01]  /*1170*/  LOP3.LUT R0, R0, 0x7f800000, RZ, 0xfc, !PT ;  /* 0x7f80000000007812 */ /* 0x000fe200078efcff */
[----:B------:R-:W-:Y:S06]  /*1180*/  BRA `(.L_x_17) ;  /* 0x0000000000287947 */ /* 0x000fec0003800000 */
.L_x_15:
[----:B------:R-:W-:Y:S01]  /*1190*/  LEA R0, R9, R0, 0x17 ;  /* 0x0000000009007211 */ /* 0x000fe200078eb8ff */
[----:B------:R-:W-:Y:S06]  /*11a0*/  BRA `(.L_x_17) ;  /* 0x0000000000207947 */ /* 0x000fec0003800000 */
.L_x_14:
[----:B------:R-:W-:-:S04]  /*11b0*/  LOP3.LUT R0, R7, 0x80000000, R0, 0x48, !PT ;  /* 0x8000000007007812 */ /* 0x000fc800078e4800 */
[----:B------:R-:W-:Y:S01]  /*11c0*/  LOP3.LUT R0, R0, 0x7f800000, RZ, 0xfc, !PT ;  /* 0x7f80000000007812 */ /* 0x000fe200078efcff */
[----:B------:R-:W-:Y:S06]  /*11d0*/  BRA `(.L_x_17) ;  /* 0x0000000000147947 */ /* 0x000fec0003800000 */
.L_x_13:
[----:B------:R-:W-:Y:S01]  /*11e0*/  LOP3.LUT R0, R7, 0x80000000, R0, 0x48, !PT ;  /* 0x8000000007007812 */ /* 0x000fe200078e4800 */
[----:B------:R-:W-:Y:S06]  /*11f0*/  BRA `(.L_x_17) ;  /* 0x00000000000c7947 */ /* 0x000fec0003800000 */
.L_x_12:
[----:B------:R-:W0:Y:S01]  /*1200*/  MUFU.RSQ R0, -QNAN ;  /* 0xffc0000000007908 */ /* 0x000e220000001400 */
[----:B------:R-:W-:Y:S05]  /*1210*/  BRA `(.L_x_17) ;  /* 0x0000000000047947 */ /* 0x000fea0003800000 */
.L_x_11:
[----:B------:R-:W-:-:S07]  /*1220*/  FADD.FTZ R0, R0, R3 ;  /* 0x0000000300007221 */ /* 0x000fce0000010000 */
.L_x_17:
[----:B------:R-:W-:-:S04]  /*1230*/  HFMA2 R7, -RZ, RZ, 0, 0 ;  /* 0x00000000ff077431 */ /* 0x000fc800000001ff */
[----:B0-----:R-:W-:Y:S05]  /*1240*/  RET.REL.NODEC R6 `(_Z23compute_mean_var_kernelPKfPfS1_iiii) ;  /* 0xffffffec066c7950 */ /* 0x001fea0003c3ffff */
.L_x_18:
        /* <DEDUP_REMOVED lines=11> */
.L_x_19:


//--------------------- .nv.shared.reserved.0     --------------------------
	.section	.nv.shared.reserved.0,"aw",@nobits
	.weak		__nv_reservedSMEM_offset_0_alias
	.size		__nv_reservedSMEM_offset_0_alias, 0, 64
	.other		__nv_reservedSMEM_offset_0_alias,@"STO_CUDA_RESERVED_SHARED STV_DEFAULT"
__nv_reservedSMEM_offset_0_alias:
	.zero		0
	.zero		64


//--------------------- .nv.constant0._Z24batchnorm_forward_kernelPKfPfS0_S0_S0_S0_iiiif --------------------------
	.section	.nv.constant0._Z24batchnorm_forward_kernelPKfPfS0_S0_S0_S0_iiiif,"a",@progbits
	.sectionflags	@""
	.align	4
.nv.constant0._Z24batchnorm_forward_kernelPKfPfS0_S0_S0_S0_iiiif:
	.zero		964


//--------------------- .nv.constant0._Z23compute_mean_var_kernelPKfPfS1_iiii --------------------------
	.section	.nv.constant0._Z23compute_mean_var_kernelPKfPfS1_iiii,"a",@progbits
	.sectionflags	@""
	.align	4
.nv.constant0._Z23compute_mean_var_kernelPKfPfS1_iiii:
	.zero		936


//--------------------- SYMBOLS --------------------------

	.type		.nv.reservedSmem.offset0,@object
	.size		.nv.reservedSmem.offset0,0x4
